//
// Generated by NVIDIA NVVM Compiler
//
// Compiler Build ID: CL-36424714
// Cuda compilation tools, release 13.0, V13.0.88
// Based on NVVM 20.0.0
//

.version 9.0
.target sm_100
.address_size 64

	// .globl	_Z15reductionKernelILi512EEvPfS0_i
// _ZZ15reductionKernelILi512EEvPfS0_iE11shared_data has been demoted
// _ZZ15reductionKernelILi256EEvPfS0_iE11shared_data has been demoted
// _ZZ15reductionKernelILi128EEvPfS0_iE11shared_data has been demoted
// _ZZ15reductionKernelILi64EEvPfS0_iE11shared_data has been demoted
// _ZZ15reductionKernelILi32EEvPfS0_iE11shared_data has been demoted

.visible .entry _Z15reductionKernelILi512EEvPfS0_i(
	.param .u64 .ptr .align 1 _Z15reductionKernelILi512EEvPfS0_i_param_0,
	.param .u64 .ptr .align 1 _Z15reductionKernelILi512EEvPfS0_i_param_1,
	.param .u32 _Z15reductionKernelILi512EEvPfS0_i_param_2
)
{
	.reg .pred 	%p<12>;
	.reg .b32 	%r<36>;
	.reg .b32 	%f<63>;
	.reg .b64 	%rd<16>;
	// demoted variable
	.shared .align 4 .b8 _ZZ15reductionKernelILi512EEvPfS0_iE11shared_data[2048];
	ld.param.u64 	%rd4, [_Z15reductionKernelILi512EEvPfS0_i_param_0];
	ld.param.u64 	%rd3, [_Z15reductionKernelILi512EEvPfS0_i_param_1];
	ld.param.u32 	%r15, [_Z15reductionKernelILi512EEvPfS0_i_param_2];
	cvta.to.global.u64 	%rd1, %rd4;
	mov.u32 	%r1, %tid.x;
	mov.u32 	%r2, %ctaid.x;
	shl.b32 	%r16, %r2, 10;
	or.b32  	%r34, %r16, %r1;
	mov.u32 	%r17, %nctaid.x;
	shl.b32 	%r4, %r17, 10;
	setp.ge.s32 	%p1, %r34, %r15;
	mov.f32 	%f62, 0f00000000;
	@%p1 bra 	$L__BB0_7;
	add.s32 	%r18, %r34, %r4;
	max.s32 	%r19, %r15, %r18;
	setp.lt.s32 	%p2, %r18, %r15;
	selp.u32 	%r20, 1, 0, %p2;
	add.s32 	%r21, %r18, %r20;
	sub.s32 	%r22, %r19, %r21;
	div.u32 	%r23, %r22, %r4;
	add.s32 	%r5, %r23, %r20;
	and.b32  	%r24, %r5, 3;
	setp.eq.s32 	%p3, %r24, 3;
	mov.f32 	%f62, 0f00000000;
	@%p3 bra 	$L__BB0_4;
	add.s64 	%rd2, %rd1, 2048;
	add.s32 	%r25, %r5, 1;
	and.b32  	%r26, %r25, 3;
	neg.s32 	%r32, %r26;
	mov.f32 	%f62, 0f00000000;
$L__BB0_3:
	.pragma "nounroll";
	mul.wide.s32 	%rd5, %r34, 4;
	add.s64 	%rd6, %rd2, %rd5;
	ld.global.f32 	%f12, [%rd6+-2048];
	ld.global.f32 	%f13, [%rd6];
	add.f32 	%f14, %f12, %f13;
	add.f32 	%f62, %f62, %f14;
	add.s32 	%r34, %r34, %r4;
	add.s32 	%r32, %r32, 1;
	setp.ne.s32 	%p4, %r32, 0;
	@%p4 bra 	$L__BB0_3;
$L__BB0_4:
	setp.lt.u32 	%p5, %r5, 3;
	@%p5 bra 	$L__BB0_7;
	mul.wide.s32 	%rd9, %r4, 4;
$L__BB0_6:
	mul.wide.s32 	%rd7, %r34, 4;
	add.s64 	%rd8, %rd1, %rd7;
	ld.global.f32 	%f15, [%rd8];
	ld.global.f32 	%f16, [%rd8+2048];
	add.f32 	%f17, %f15, %f16;
	add.f32 	%f18, %f62, %f17;
	add.s32 	%r27, %r34, %r4;
	add.s64 	%rd10, %rd8, %rd9;
	ld.global.f32 	%f19, [%rd10];
	ld.global.f32 	%f20, [%rd10+2048];
	add.f32 	%f21, %f19, %f20;
	add.f32 	%f22, %f18, %f21;
	add.s32 	%r28, %r27, %r4;
	add.s64 	%rd11, %rd10, %rd9;
	ld.global.f32 	%f23, [%rd11];
	ld.global.f32 	%f24, [%rd11+2048];
	add.f32 	%f25, %f23, %f24;
	add.f32 	%f26, %f22, %f25;
	add.s32 	%r29, %r28, %r4;
	add.s64 	%rd12, %rd11, %rd9;
	ld.global.f32 	%f27, [%rd12];
	ld.global.f32 	%f28, [%rd12+2048];
	add.f32 	%f29, %f27, %f28;
	add.f32 	%f62, %f26, %f29;
	add.s32 	%r34, %r29, %r4;
	setp.lt.s32 	%p6, %r34, %r15;
	@%p6 bra 	$L__BB0_6;
$L__BB0_7:
	shl.b32 	%r30, %r1, 2;
	mov.u32 	%r31, _ZZ15reductionKernelILi512EEvPfS0_iE11shared_data;
	add.s32 	%r14, %r31, %r30;
	st.shared.f32 	[%r14], %f62;
	bar.sync 	0;
	setp.gt.u32 	%p7, %r1, 255;
	@%p7 bra 	$L__BB0_9;
	ld.shared.f32 	%f30, [%r14+1024];
	ld.shared.f32 	%f31, [%r14];
	add.f32 	%f32, %f30, %f31;
	st.shared.f32 	[%r14], %f32;
$L__BB0_9:
	bar.sync 	0;
	setp.gt.u32 	%p8, %r1, 127;
	@%p8 bra 	$L__BB0_11;
	ld.shared.f32 	%f33, [%r14+512];
	ld.shared.f32 	%f34, [%r14];
	add.f32 	%f35, %f33, %f34;
	st.shared.f32 	[%r14], %f35;
$L__BB0_11:
	bar.sync 	0;
	setp.gt.u32 	%p9, %r1, 63;
	@%p9 bra 	$L__BB0_13;
	ld.shared.f32 	%f36, [%r14+256];
	ld.shared.f32 	%f37, [%r14];
	add.f32 	%f38, %f36, %f37;
	st.shared.f32 	[%r14], %f38;
$L__BB0_13:
	bar.sync 	0;
	setp.gt.u32 	%p10, %r1, 31;
	@%p10 bra 	$L__BB0_16;
	ld.volatile.shared.f32 	%f39, [%r14+128];
	ld.volatile.shared.f32 	%f40, [%r14];
	add.f32 	%f41, %f39, %f40;
	st.volatile.shared.f32 	[%r14], %f41;
	ld.volatile.shared.f32 	%f42, [%r14+64];
	ld.volatile.shared.f32 	%f43, [%r14];
	add.f32 	%f44, %f42, %f43;
	st.volatile.shared.f32 	[%r14], %f44;
	ld.volatile.shared.f32 	%f45, [%r14+32];
	ld.volatile.shared.f32 	%f46, [%r14];
	add.f32 	%f47, %f45, %f46;
	st.volatile.shared.f32 	[%r14], %f47;
	ld.volatile.shared.f32 	%f48, [%r14+16];
	ld.volatile.shared.f32 	%f49, [%r14];
	add.f32 	%f50, %f48, %f49;
	st.volatile.shared.f32 	[%r14], %f50;
	ld.volatile.shared.f32 	%f51, [%r14+8];
	ld.volatile.shared.f32 	%f52, [%r14];
	add.f32 	%f53, %f51, %f52;
	st.volatile.shared.f32 	[%r14], %f53;
	ld.volatile.shared.f32 	%f54, [%r14+4];
	ld.volatile.shared.f32 	%f55, [%r14];
	add.f32 	%f56, %f54, %f55;
	st.volatile.shared.f32 	[%r14], %f56;
	setp.ne.s32 	%p11, %r1, 0;
	@%p11 bra 	$L__BB0_16;
	ld.shared.f32 	%f57, [_ZZ15reductionKernelILi512EEvPfS0_iE11shared_data];
	cvta.to.global.u64 	%rd13, %rd3;
	mul.wide.u32 	%rd14, %r2, 4;
	add.s64 	%rd15, %rd13, %rd14;
	st.global.f32 	[%rd15], %f57;
$L__BB0_16:
	ret;

}
	// .globl	_Z15reductionKernelILi256EEvPfS0_i
.visible .entry _Z15reductionKernelILi256EEvPfS0_i(
	.param .u64 .ptr .align 1 _Z15reductionKernelILi256EEvPfS0_i_param_0,
	.param .u64 .ptr .align 1 _Z15reductionKernelILi256EEvPfS0_i_param_1,
	.param .u32 _Z15reductionKernelILi256EEvPfS0_i_param_2
)
{
	.reg .pred 	%p<11>;
	.reg .b32 	%r<36>;
	.reg .b32 	%f<60>;
	.reg .b64 	%rd<16>;
	// demoted variable
	.shared .align 4 .b8 _ZZ15reductionKernelILi256EEvPfS0_iE11shared_data[1024];
	ld.param.u64 	%rd4, [_Z15reductionKernelILi256EEvPfS0_i_param_0];
	ld.param.u64 	%rd3, [_Z15reductionKernelILi256EEvPfS0_i_param_1];
	ld.param.u32 	%r15, [_Z15reductionKernelILi256EEvPfS0_i_param_2];
	cvta.to.global.u64 	%rd1, %rd4;
	mov.u32 	%r1, %tid.x;
	mov.u32 	%r2, %ctaid.x;
	shl.b32 	%r16, %r2, 9;
	add.s32 	%r34, %r16, %r1;
	mov.u32 	%r17, %nctaid.x;
	shl.b32 	%r4, %r17, 9;
	setp.ge.s32 	%p1, %r34, %r15;
	mov.f32 	%f59, 0f00000000;
	@%p1 bra 	$L__BB1_7;
	add.s32 	%r18, %r34, %r4;
	max.s32 	%r19, %r15, %r18;
	setp.lt.s32 	%p2, %r18, %r15;
	selp.u32 	%r20, 1, 0, %p2;
	add.s32 	%r21, %r18, %r20;
	sub.s32 	%r22, %r19, %r21;
	div.u32 	%r23, %r22, %r4;
	add.s32 	%r5, %r23, %r20;
	and.b32  	%r24, %r5, 3;
	setp.eq.s32 	%p3, %r24, 3;
	mov.f32 	%f59, 0f00000000;
	@%p3 bra 	$L__BB1_4;
	add.s64 	%rd2, %rd1, 1024;
	add.s32 	%r25, %r5, 1;
	and.b32  	%r26, %r25, 3;
	neg.s32 	%r32, %r26;
	mov.f32 	%f59, 0f00000000;
$L__BB1_3:
	.pragma "nounroll";
	mul.wide.s32 	%rd5, %r34, 4;
	add.s64 	%rd6, %rd2, %rd5;
	ld.global.f32 	%f12, [%rd6+-1024];
	ld.global.f32 	%f13, [%rd6];
	add.f32 	%f14, %f12, %f13;
	add.f32 	%f59, %f59, %f14;
	add.s32 	%r34, %r34, %r4;
	add.s32 	%r32, %r32, 1;
	setp.ne.s32 	%p4, %r32, 0;
	@%p4 bra 	$L__BB1_3;
$L__BB1_4:
	setp.lt.u32 	%p5, %r5, 3;
	@%p5 bra 	$L__BB1_7;
	mul.wide.s32 	%rd9, %r4, 4;
$L__BB1_6:
	mul.wide.s32 	%rd7, %r34, 4;
	add.s64 	%rd8, %rd1, %rd7;
	ld.global.f32 	%f15, [%rd8];
	ld.global.f32 	%f16, [%rd8+1024];
	add.f32 	%f17, %f15, %f16;
	add.f32 	%f18, %f59, %f17;
	add.s32 	%r27, %r34, %r4;
	add.s64 	%rd10, %rd8, %rd9;
	ld.global.f32 	%f19, [%rd10];
	ld.global.f32 	%f20, [%rd10+1024];
	add.f32 	%f21, %f19, %f20;
	add.f32 	%f22, %f18, %f21;
	add.s32 	%r28, %r27, %r4;
	add.s64 	%rd11, %rd10, %rd9;
	ld.global.f32 	%f23, [%rd11];
	ld.global.f32 	%f24, [%rd11+1024];
	add.f32 	%f25, %f23, %f24;
	add.f32 	%f26, %f22, %f25;
	add.s32 	%r29, %r28, %r4;
	add.s64 	%rd12, %rd11, %rd9;
	ld.global.f32 	%f27, [%rd12];
	ld.global.f32 	%f28, [%rd12+1024];
	add.f32 	%f29, %f27, %f28;
	add.f32 	%f59, %f26, %f29;
	add.s32 	%r34, %r29, %r4;
	setp.lt.s32 	%p6, %r34, %r15;
	@%p6 bra 	$L__BB1_6;
$L__BB1_7:
	shl.b32 	%r30, %r1, 2;
	mov.u32 	%r31, _ZZ15reductionKernelILi256EEvPfS0_iE11shared_data;
	add.s32 	%r14, %r31, %r30;
	st.shared.f32 	[%r14], %f59;
	bar.sync 	0;
	setp.gt.u32 	%p7, %r1, 127;
	@%p7 bra 	$L__BB1_9;
	ld.shared.f32 	%f30, [%r14+512];
	ld.shared.f32 	%f31, [%r14];
	add.f32 	%f32, %f30, %f31;
	st.shared.f32 	[%r14], %f32;
$L__BB1_9:
	bar.sync 	0;
	setp.gt.u32 	%p8, %r1, 63;
	@%p8 bra 	$L__BB1_11;
	ld.shared.f32 	%f33, [%r14+256];
	ld.shared.f32 	%f34, [%r14];
	add.f32 	%f35, %f33, %f34;
	st.shared.f32 	[%r14], %f35;
$L__BB1_11:
	bar.sync 	0;
	setp.gt.u32 	%p9, %r1, 31;
	@%p9 bra 	$L__BB1_14;
	ld.volatile.shared.f32 	%f36, [%r14+128];
	ld.volatile.shared.f32 	%f37, [%r14];
	add.f32 	%f38, %f36, %f37;
	st.volatile.shared.f32 	[%r14], %f38;
	ld.volatile.shared.f32 	%f39, [%r14+64];
	ld.volatile.shared.f32 	%f40, [%r14];
	add.f32 	%f41, %f39, %f40;
	st.volatile.shared.f32 	[%r14], %f41;
	ld.volatile.shared.f32 	%f42, [%r14+32];
	ld.volatile.shared.f32 	%f43, [%r14];
	add.f32 	%f44, %f42, %f43;
	st.volatile.shared.f32 	[%r14], %f44;
	ld.volatile.shared.f32 	%f45, [%r14+16];
	ld.volatile.shared.f32 	%f46, [%r14];
	add.f32 	%f47, %f45, %f46;
	st.volatile.shared.f32 	[%r14], %f47;
	ld.volatile.shared.f32 	%f48, [%r14+8];
	ld.volatile.shared.f32 	%f49, [%r14];
	add.f32 	%f50, %f48, %f49;
	st.volatile.shared.f32 	[%r14], %f50;
	ld.volatile.shared.f32 	%f51, [%r14+4];
	ld.volatile.shared.f32 	%f52, [%r14];
	add.f32 	%f53, %f51, %f52;
	st.volatile.shared.f32 	[%r14], %f53;
	setp.ne.s32 	%p10, %r1, 0;
	@%p10 bra 	$L__BB1_14;
	ld.shared.f32 	%f54, [_ZZ15reductionKernelILi256EEvPfS0_iE11shared_data];
	cvta.to.global.u64 	%rd13, %rd3;
	mul.wide.u32 	%rd14, %r2, 4;
	add.s64 	%rd15, %rd13, %rd14;
	st.global.f32 	[%rd15], %f54;
$L__BB1_14:
	ret;

}
	// .globl	_Z15reductionKernelILi128EEvPfS0_i
.visible .entry _Z15reductionKernelILi128EEvPfS0_i(
	.param .u64 .ptr .align 1 _Z15reductionKernelILi128EEvPfS0_i_param_0,
	.param .u64 .ptr .align 1 _Z15reductionKernelILi128EEvPfS0_i_param_1,
	.param .u32 _Z15reductionKernelILi128EEvPfS0_i_param_2
)
{
	.reg .pred 	%p<10>;
	.reg .b32 	%r<36>;
	.reg .b32 	%f<57>;
	.reg .b64 	%rd<16>;
	// demoted variable
	.shared .align 4 .b8 _ZZ15reductionKernelILi128EEvPfS0_iE11shared_data[512];
	ld.param.u64 	%rd4, [_Z15reductionKernelILi128EEvPfS0_i_param_0];
	ld.param.u64 	%rd3, [_Z15reductionKernelILi128EEvPfS0_i_param_1];
	ld.param.u32 	%r15, [_Z15reductionKernelILi128EEvPfS0_i_param_2];
	cvta.to.global.u64 	%rd1, %rd4;
	mov.u32 	%r1, %tid.x;
	mov.u32 	%r2, %ctaid.x;
	shl.b32 	%r16, %r2, 8;
	add.s32 	%r34, %r16, %r1;
	mov.u32 	%r17, %nctaid.x;
	shl.b32 	%r4, %r17, 8;
	setp.ge.s32 	%p1, %r34, %r15;
	mov.f32 	%f56, 0f00000000;
	@%p1 bra 	$L__BB2_7;
	add.s32 	%r18, %r34, %r4;
	max.s32 	%r19, %r15, %r18;
	setp.lt.s32 	%p2, %r18, %r15;
	selp.u32 	%r20, 1, 0, %p2;
	add.s32 	%r21, %r18, %r20;
	sub.s32 	%r22, %r19, %r21;
	div.u32 	%r23, %r22, %r4;
	add.s32 	%r5, %r23, %r20;
	and.b32  	%r24, %r5, 3;
	setp.eq.s32 	%p3, %r24, 3;
	mov.f32 	%f56, 0f00000000;
	@%p3 bra 	$L__BB2_4;
	add.s64 	%rd2, %rd1, 512;
	add.s32 	%r25, %r5, 1;
	and.b32  	%r26, %r25, 3;
	neg.s32 	%r32, %r26;
	mov.f32 	%f56, 0f00000000;
$L__BB2_3:
	.pragma "nounroll";
	mul.wide.s32 	%rd5, %r34, 4;
	add.s64 	%rd6, %rd2, %rd5;
	ld.global.f32 	%f12, [%rd6+-512];
	ld.global.f32 	%f13, [%rd6];
	add.f32 	%f14, %f12, %f13;
	add.f32 	%f56, %f56, %f14;
	add.s32 	%r34, %r34, %r4;
	add.s32 	%r32, %r32, 1;
	setp.ne.s32 	%p4, %r32, 0;
	@%p4 bra 	$L__BB2_3;
$L__BB2_4:
	setp.lt.u32 	%p5, %r5, 3;
	@%p5 bra 	$L__BB2_7;
	mul.wide.s32 	%rd9, %r4, 4;
$L__BB2_6:
	mul.wide.s32 	%rd7, %r34, 4;
	add.s64 	%rd8, %rd1, %rd7;
	ld.global.f32 	%f15, [%rd8];
	ld.global.f32 	%f16, [%rd8+512];
	add.f32 	%f17, %f15, %f16;
	add.f32 	%f18, %f56, %f17;
	add.s32 	%r27, %r34, %r4;
	add.s64 	%rd10, %rd8, %rd9;
	ld.global.f32 	%f19, [%rd10];
	ld.global.f32 	%f20, [%rd10+512];
	add.f32 	%f21, %f19, %f20;
	add.f32 	%f22, %f18, %f21;
	add.s32 	%r28, %r27, %r4;
	add.s64 	%rd11, %rd10, %rd9;
	ld.global.f32 	%f23, [%rd11];
	ld.global.f32 	%f24, [%rd11+512];
	add.f32 	%f25, %f23, %f24;
	add.f32 	%f26, %f22, %f25;
	add.s32 	%r29, %r28, %r4;
	add.s64 	%rd12, %rd11, %rd9;
	ld.global.f32 	%f27, [%rd12];
	ld.global.f32 	%f28, [%rd12+512];
	add.f32 	%f29, %f27, %f28;
	add.f32 	%f56, %f26, %f29;
	add.s32 	%r34, %r29, %r4;
	setp.lt.s32 	%p6, %r34, %r15;
	@%p6 bra 	$L__BB2_6;
$L__BB2_7:
	shl.b32 	%r30, %r1, 2;
	mov.u32 	%r31, _ZZ15reductionKernelILi128EEvPfS0_iE11shared_data;
	add.s32 	%r14, %r31, %r30;
	st.shared.f32 	[%r14], %f56;
	bar.sync 	0;
	setp.gt.u32 	%p7, %r1, 63;
	@%p7 bra 	$L__BB2_9;
	ld.shared.f32 	%f30, [%r14+256];
	ld.shared.f32 	%f31, [%r14];
	add.f32 	%f32, %f30, %f31;
	st.shared.f32 	[%r14], %f32;
$L__BB2_9:
	bar.sync 	0;
	setp.gt.u32 	%p8, %r1, 31;
	@%p8 bra 	$L__BB2_12;
	ld.volatile.shared.f32 	%f33, [%r14+128];
	ld.volatile.shared.f32 	%f34, [%r14];
	add.f32 	%f35, %f33, %f34;
	st.volatile.shared.f32 	[%r14], %f35;
	ld.volatile.shared.f32 	%f36, [%r14+64];
	ld.volatile.shared.f32 	%f37, [%r14];
	add.f32 	%f38, %f36, %f37;
	st.volatile.shared.f32 	[%r14], %f38;
	ld.volatile.shared.f32 	%f39, [%r14+32];
	ld.volatile.shared.f32 	%f40, [%r14];
	add.f32 	%f41, %f39, %f40;
	st.volatile.shared.f32 	[%r14], %f41;
	ld.volatile.shared.f32 	%f42, [%r14+16];
	ld.volatile.shared.f32 	%f43, [%r14];
	add.f32 	%f44, %f42, %f43;
	st.volatile.shared.f32 	[%r14], %f44;
	ld.volatile.shared.f32 	%f45, [%r14+8];
	ld.volatile.shared.f32 	%f46, [%r14];
	add.f32 	%f47, %f45, %f46;
	st.volatile.shared.f32 	[%r14], %f47;
	ld.volatile.shared.f32 	%f48, [%r14+4];
	ld.volatile.shared.f32 	%f49, [%r14];
	add.f32 	%f50, %f48, %f49;
	st.volatile.shared.f32 	[%r14], %f50;
	setp.ne.s32 	%p9, %r1, 0;
	@%p9 bra 	$L__BB2_12;
	ld.shared.f32 	%f51, [_ZZ15reductionKernelILi128EEvPfS0_iE11shared_data];
	cvta.to.global.u64 	%rd13, %rd3;
	mul.wide.u32 	%rd14, %r2, 4;
	add.s64 	%rd15, %rd13, %rd14;
	st.global.f32 	[%rd15], %f51;
$L__BB2_12:
	ret;

}
	// .globl	_Z15reductionKernelILi64EEvPfS0_i
.visible .entry _Z15reductionKernelILi64EEvPfS0_i(
	.param .u64 .ptr .align 1 _Z15reductionKernelILi64EEvPfS0_i_param_0,
	.param .u64 .ptr .align 1 _Z15reductionKernelILi64EEvPfS0_i_param_1,
	.param .u32 _Z15reductionKernelILi64EEvPfS0_i_param_2
)
{
	.reg .pred 	%p<9>;
	.reg .b32 	%r<36>;
	.reg .b32 	%f<54>;
	.reg .b64 	%rd<16>;
	// demoted variable
	.shared .align 4 .b8 _ZZ15reductionKernelILi64EEvPfS0_iE11shared_data[256];
	ld.param.u64 	%rd4, [_Z15reductionKernelILi64EEvPfS0_i_param_0];
	ld.param.u64 	%rd3, [_Z15reductionKernelILi64EEvPfS0_i_param_1];
	ld.param.u32 	%r15, [_Z15reductionKernelILi64EEvPfS0_i_param_2];
	cvta.to.global.u64 	%rd1, %rd4;
	mov.u32 	%r1, %tid.x;
	mov.u32 	%r2, %ctaid.x;
	shl.b32 	%r16, %r2, 7;
	add.s32 	%r34, %r16, %r1;
	mov.u32 	%r17, %nctaid.x;
	shl.b32 	%r4, %r17, 7;
	setp.ge.s32 	%p1, %r34, %r15;
	mov.f32 	%f53, 0f00000000;
	@%p1 bra 	$L__BB3_7;
	add.s32 	%r18, %r34, %r4;
	max.s32 	%r19, %r15, %r18;
	setp.lt.s32 	%p2, %r18, %r15;
	selp.u32 	%r20, 1, 0, %p2;
	add.s32 	%r21, %r18, %r20;
	sub.s32 	%r22, %r19, %r21;
	div.u32 	%r23, %r22, %r4;
	add.s32 	%r5, %r23, %r20;
	and.b32  	%r24, %r5, 3;
	setp.eq.s32 	%p3, %r24, 3;
	mov.f32 	%f53, 0f00000000;
	@%p3 bra 	$L__BB3_4;
	add.s64 	%rd2, %rd1, 256;
	add.s32 	%r25, %r5, 1;
	and.b32  	%r26, %r25, 3;
	neg.s32 	%r32, %r26;
	mov.f32 	%f53, 0f00000000;
$L__BB3_3:
	.pragma "nounroll";
	mul.wide.s32 	%rd5, %r34, 4;
	add.s64 	%rd6, %rd2, %rd5;
	ld.global.f32 	%f12, [%rd6+-256];
	ld.global.f32 	%f13, [%rd6];
	add.f32 	%f14, %f12, %f13;
	add.f32 	%f53, %f53, %f14;
	add.s32 	%r34, %r34, %r4;
	add.s32 	%r32, %r32, 1;
	setp.ne.s32 	%p4, %r32, 0;
	@%p4 bra 	$L__BB3_3;
$L__BB3_4:
	setp.lt.u32 	%p5, %r5, 3;
	@%p5 bra 	$L__BB3_7;
	mul.wide.s32 	%rd9, %r4, 4;
$L__BB3_6:
	mul.wide.s32 	%rd7, %r34, 4;
	add.s64 	%rd8, %rd1, %rd7;
	ld.global.f32 	%f15, [%rd8];
	ld.global.f32 	%f16, [%rd8+256];
	add.f32 	%f17, %f15, %f16;
	add.f32 	%f18, %f53, %f17;
	add.s32 	%r27, %r34, %r4;
	add.s64 	%rd10, %rd8, %rd9;
	ld.global.f32 	%f19, [%rd10];
	ld.global.f32 	%f20, [%rd10+256];
	add.f32 	%f21, %f19, %f20;
	add.f32 	%f22, %f18, %f21;
	add.s32 	%r28, %r27, %r4;
	add.s64 	%rd11, %rd10, %rd9;
	ld.global.f32 	%f23, [%rd11];
	ld.global.f32 	%f24, [%rd11+256];
	add.f32 	%f25, %f23, %f24;
	add.f32 	%f26, %f22, %f25;
	add.s32 	%r29, %r28, %r4;
	add.s64 	%rd12, %rd11, %rd9;
	ld.global.f32 	%f27, [%rd12];
	ld.global.f32 	%f28, [%rd12+256];
	add.f32 	%f29, %f27, %f28;
	add.f32 	%f53, %f26, %f29;
	add.s32 	%r34, %r29, %r4;
	setp.lt.s32 	%p6, %r34, %r15;
	@%p6 bra 	$L__BB3_6;
$L__BB3_7:
	shl.b32 	%r30, %r1, 2;
	mov.u32 	%r31, _ZZ15reductionKernelILi64EEvPfS0_iE11shared_data;
	add.s32 	%r14, %r31, %r30;
	st.shared.f32 	[%r14], %f53;
	bar.sync 	0;
	setp.gt.u32 	%p7, %r1, 31;
	@%p7 bra 	$L__BB3_10;
	ld.volatile.shared.f32 	%f30, [%r14+128];
	ld.volatile.shared.f32 	%f31, [%r14];
	add.f32 	%f32, %f30, %f31;
	st.volatile.shared.f32 	[%r14], %f32;
	ld.volatile.shared.f32 	%f33, [%r14+64];
	ld.volatile.shared.f32 	%f34, [%r14];
	add.f32 	%f35, %f33, %f34;
	st.volatile.shared.f32 	[%r14], %f35;
	ld.volatile.shared.f32 	%f36, [%r14+32];
	ld.volatile.shared.f32 	%f37, [%r14];
	add.f32 	%f38, %f36, %f37;
	st.volatile.shared.f32 	[%r14], %f38;
	ld.volatile.shared.f32 	%f39, [%r14+16];
	ld.volatile.shared.f32 	%f40, [%r14];
	add.f32 	%f41, %f39, %f40;
	st.volatile.shared.f32 	[%r14], %f41;
	ld.volatile.shared.f32 	%f42, [%r14+8];
	ld.volatile.shared.f32 	%f43, [%r14];
	add.f32 	%f44, %f42, %f43;
	st.volatile.shared.f32 	[%r14], %f44;
	ld.volatile.shared.f32 	%f45, [%r14+4];
	ld.volatile.shared.f32 	%f46, [%r14];
	add.f32 	%f47, %f45, %f46;
	st.volatile.shared.f32 	[%r14], %f47;
	setp.ne.s32 	%p8, %r1, 0;
	@%p8 bra 	$L__BB3_10;
	ld.shared.f32 	%f48, [_ZZ15reductionKernelILi64EEvPfS0_iE11shared_data];
	cvta.to.global.u64 	%rd13, %rd3;
	mul.wide.u32 	%rd14, %r2, 4;
	add.s64 	%rd15, %rd13, %rd14;
	st.global.f32 	[%rd15], %f48;
$L__BB3_10:
	ret;

}
	// .globl	_Z15reductionKernelILi32EEvPfS0_i
.visible .entry _Z15reductionKernelILi32EEvPfS0_i(
	.param .u64 .ptr .align 1 _Z15reductionKernelILi32EEvPfS0_i_param_0,
	.param .u64 .ptr .align 1 _Z15reductionKernelILi32EEvPfS0_i_param_1,
	.param .u32 _Z15reductionKernelILi32EEvPfS0_i_param_2
)
{
	.reg .pred 	%p<9>;
	.reg .b32 	%r<36>;
	.reg .b32 	%f<51>;
	.reg .b64 	%rd<16>;
	// demoted variable
	.shared .align 4 .b8 _ZZ15reductionKernelILi32EEvPfS0_iE11shared_data[128];
	ld.param.u64 	%rd4, [_Z15reductionKernelILi32EEvPfS0_i_param_0];
	ld.param.u64 	%rd3, [_Z15reductionKernelILi32EEvPfS0_i_param_1];
	ld.param.u32 	%r15, [_Z15reductionKernelILi32EEvPfS0_i_param_2];
	cvta.to.global.u64 	%rd1, %rd4;
	mov.u32 	%r1, %tid.x;
	mov.u32 	%r2, %ctaid.x;
	shl.b32 	%r16, %r2, 6;
	add.s32 	%r34, %r16, %r1;
	mov.u32 	%r17, %nctaid.x;
	shl.b32 	%r4, %r17, 6;
	setp.ge.s32 	%p1, %r34, %r15;
	mov.f32 	%f50, 0f00000000;
	@%p1 bra 	$L__BB4_7;
	add.s32 	%r18, %r34, %r4;
	max.s32 	%r19, %r15, %r18;
	setp.lt.s32 	%p2, %r18, %r15;
	selp.u32 	%r20, 1, 0, %p2;
	add.s32 	%r21, %r18, %r20;
	sub.s32 	%r22, %r19, %r21;
	div.u32 	%r23, %r22, %r4;
	add.s32 	%r5, %r23, %r20;
	and.b32  	%r24, %r5, 3;
	setp.eq.s32 	%p3, %r24, 3;
	mov.f32 	%f50, 0f00000000;
	@%p3 bra 	$L__BB4_4;
	add.s64 	%rd2, %rd1, 128;
	add.s32 	%r25, %r5, 1;
	and.b32  	%r26, %r25, 3;
	neg.s32 	%r32, %r26;
	mov.f32 	%f50, 0f00000000;
$L__BB4_3:
	.pragma "nounroll";
	mul.wide.s32 	%rd5, %r34, 4;
	add.s64 	%rd6, %rd2, %rd5;
	ld.global.f32 	%f12, [%rd6+-128];
	ld.global.f32 	%f13, [%rd6];
	add.f32 	%f14, %f12, %f13;
	add.f32 	%f50, %f50, %f14;
	add.s32 	%r34, %r34, %r4;
	add.s32 	%r32, %r32, 1;
	setp.ne.s32 	%p4, %r32, 0;
	@%p4 bra 	$L__BB4_3;
$L__BB4_4:
	setp.lt.u32 	%p5, %r5, 3;
	@%p5 bra 	$L__BB4_7;
	mul.wide.s32 	%rd9, %r4, 4;
$L__BB4_6:
	mul.wide.s32 	%rd7, %r34, 4;
	add.s64 	%rd8, %rd1, %rd7;
	ld.global.f32 	%f15, [%rd8];
	ld.global.f32 	%f16, [%rd8+128];
	add.f32 	%f17, %f15, %f16;
	add.f32 	%f18, %f50, %f17;
	add.s32 	%r27, %r34, %r4;
	add.s64 	%rd10, %rd8, %rd9;
	ld.global.f32 	%f19, [%rd10];
	ld.global.f32 	%f20, [%rd10+128];
	add.f32 	%f21, %f19, %f20;
	add.f32 	%f22, %f18, %f21;
	add.s32 	%r28, %r27, %r4;
	add.s64 	%rd11, %rd10, %rd9;
	ld.global.f32 	%f23, [%rd11];
	ld.global.f32 	%f24, [%rd11+128];
	add.f32 	%f25, %f23, %f24;
	add.f32 	%f26, %f22, %f25;
	add.s32 	%r29, %r28, %r4;
	add.s64 	%rd12, %rd11, %rd9;
	ld.global.f32 	%f27, [%rd12];
	ld.global.f32 	%f28, [%rd12+128];
	add.f32 	%f29, %f27, %f28;
	add.f32 	%f50, %f26, %f29;
	add.s32 	%r34, %r29, %r4;
	setp.lt.s32 	%p6, %r34, %r15;
	@%p6 bra 	$L__BB4_6;
$L__BB4_7:
	shl.b32 	%r30, %r1, 2;
	mov.u32 	%r31, _ZZ15reductionKernelILi32EEvPfS0_iE11shared_data;
	add.s32 	%r14, %r31, %r30;
	st.shared.f32 	[%r14], %f50;
	bar.sync 	0;
	setp.gt.u32 	%p7, %r1, 31;
	@%p7 bra 	$L__BB4_10;
	ld.volatile.shared.f32 	%f30, [%r14+64];
	ld.volatile.shared.f32 	%f31, [%r14];
	add.f32 	%f32, %f30, %f31;
	st.volatile.shared.f32 	[%r14], %f32;
	ld.volatile.shared.f32 	%f33, [%r14+32];
	ld.volatile.shared.f32 	%f34, [%r14];
	add.f32 	%f35, %f33, %f34;
	st.volatile.shared.f32 	[%r14], %f35;
	ld.volatile.shared.f32 	%f36, [%r14+16];
	ld.volatile.shared.f32 	%f37, [%r14];
	add.f32 	%f38, %f36, %f37;
	st.volatile.shared.f32 	[%r14], %f38;
	ld.volatile.shared.f32 	%f39, [%r14+8];
	ld.volatile.shared.f32 	%f40, [%r14];
	add.f32 	%f41, %f39, %f40;
	st.volatile.shared.f32 	[%r14], %f41;
	ld.volatile.shared.f32 	%f42, [%r14+4];
	ld.volatile.shared.f32 	%f43, [%r14];
	add.f32 	%f44, %f42, %f43;
	st.volatile.shared.f32 	[%r14], %f44;
	setp.ne.s32 	%p8, %r1, 0;
	@%p8 bra 	$L__BB4_10;
	ld.shared.f32 	%f45, [_ZZ15reductionKernelILi32EEvPfS0_iE11shared_data];
	cvta.to.global.u64 	%rd13, %rd3;
	mul.wide.u32 	%rd14, %r2, 4;
	add.s64 	%rd15, %rd13, %rd14;
	st.global.f32 	[%rd15], %f45;
$L__BB4_10:
	ret;

}


// ===== COMPILED SASS (sm_100) =====

	.target	sm_100

	.elftype	@"ET_EXEC"


//--------------------- .note.nv.tkinfo           --------------------------
	.section	.note.nv.tkinfo,"",@"SHT_NOTE"
	.sectionflags	@"SHF_NOTE_NV_TKINFO"
	.tkinfo
        /*0018*/ 	.word	0x00000002
        /*0030*/ 	.string	""
        /*0030*/ 	.string	"ptxas"
        /*0030*/ 	.string	"Cuda compilation tools, release 13.0, V13.0.88"
        /*0030*/ 	.string	"Build cuda_13.0.r13.0/compiler.36424714_0"
        /*0030*/ 	.string	"-arch sm_100 -m 64 "



//--------------------- .note.nv.cuinfo           --------------------------
	.section	.note.nv.cuinfo,"",@"SHT_NOTE"
	.sectionflags	@"SHF_NOTE_NV_CUINFO"
        /*0018*/ 	.short	0x0002
        /*001a*/ 	.short	0x0064
        /*001c*/ 	.short	0x0082
	.zero		2


//--------------------- .nv.info                  --------------------------
	.section	.nv.info,"",@"SHT_CUDA_INFO"
	.align	4


	//----- nvinfo : EIATTR_REGCOUNT
	.align		4
        /*0000*/ 	.byte	0x04, 0x2f
        /*0002*/ 	.short	(.L_1 - .L_0)
	.align		4
.L_0:
        /*0004*/ 	.word	index@(_Z15reductionKernelILi512EEvPfS0_i)
        /*0008*/ 	.word	0x00000018


	//----- nvinfo : EIATTR_FRAME_SIZE
	.align		4
.L_1:
        /*000c*/ 	.byte	0x04, 0x11
        /*000e*/ 	.short	(.L_3 - .L_2)
	.align		4
.L_2:
        /*0010*/ 	.word	index@(_Z15reductionKernelILi512EEvPfS0_i)
        /*0014*/ 	.word	0x00000000


	//----- nvinfo : EIATTR_REGCOUNT
	.align		4
.L_3:
        /*0018*/ 	.byte	0x04, 0x2f
        /*001a*/ 	.short	(.L_5 - .L_4)
	.align		4
.L_4:
        /*001c*/ 	.word	index@(_Z15reductionKernelILi256EEvPfS0_i)
        /*0020*/ 	.word	0x00000018


	//----- nvinfo : EIATTR_FRAME_SIZE
	.align		4
.L_5:
        /*0024*/ 	.byte	0x04, 0x11
        /*0026*/ 	.short	(.L_7 - .L_6)
	.align		4
.L_6:
        /*0028*/ 	.word	index@(_Z15reductionKernelILi256EEvPfS0_i)
        /*002c*/ 	.word	0x00000000


	//----- nvinfo : EIATTR_REGCOUNT
	.align		4
.L_7:
        /*0030*/ 	.byte	0x04, 0x2f
        /*0032*/ 	.short	(.L_9 - .L_8)
	.align		4
.L_8:
        /*0034*/ 	.word	index@(_Z15reductionKernelILi128EEvPfS0_i)
        /*0038*/ 	.word	0x00000018


	//----- nvinfo : EIATTR_FRAME_SIZE
	.align		4
.L_9:
        /*003c*/ 	.byte	0x04, 0x11
        /*003e*/ 	.short	(.L_11 - .L_10)
	.align		4
.L_10:
        /*0040*/ 	.word	index@(_Z15reductionKernelILi128EEvPfS0_i)
        /*0044*/ 	.word	0x00000000


	//----- nvinfo : EIATTR_REGCOUNT
	.align		4
.L_11:
        /*0048*/ 	.byte	0x04, 0x2f
        /*004a*/ 	.short	(.L_13 - .L_12)
	.align		4
.L_12:
        /*004c*/ 	.word	index@(_Z15reductionKernelILi64EEvPfS0_i)
        /*0050*/ 	.word	0x00000018


	//----- nvinfo : EIATTR_FRAME_SIZE
	.align		4
.L_13:
        /*0054*/ 	.byte	0x04, 0x11
        /*0056*/ 	.short	(.L_15 - .L_14)
	.align		4
.L_14:
        /*0058*/ 	.word	index@(_Z15reductionKernelILi64EEvPfS0_i)
        /*005c*/ 	.word	0x00000000


	//----- nvinfo : EIATTR_REGCOUNT
	.align		4
.L_15:
        /*0060*/ 	.byte	0x04, 0x2f
        /*0062*/ 	.short	(.L_17 - .L_16)
	.align		4
.L_16:
        /*0064*/ 	.word	index@(_Z15reductionKernelILi32EEvPfS0_i)
        /*0068*/ 	.word	0x00000018


	//----- nvinfo : EIATTR_FRAME_SIZE
	.align		4
.L_17:
        /*006c*/ 	.byte	0x04, 0x11
        /*006e*/ 	.short	(.L_19 - .L_18)
	.align		4
.L_18:
        /*0070*/ 	.word	index@(_Z15reductionKernelILi32EEvPfS0_i)
        /*0074*/ 	.word	0x00000000


	//----- nvinfo : EIATTR_MIN_STACK_SIZE
	.align		4
.L_19:
        /*0078*/ 	.byte	0x04, 0x12
        /*007a*/ 	.short	(.L_21 - .L_20)
	.align		4
.L_20:
        /*007c*/ 	.word	index@(_Z15reductionKernelILi32EEvPfS0_i)
        /*0080*/ 	.word	0x00000000


	//----- nvinfo : EIATTR_MIN_STACK_SIZE
	.align		4
.L_21:
        /*0084*/ 	.byte	0x04, 0x12
        /*0086*/ 	.short	(.L_23 - .L_22)
	.align		4
.L_22:
        /*0088*/ 	.word	index@(_Z15reductionKernelILi64EEvPfS0_i)
        /*008c*/ 	.word	0x00000000


	//----- nvinfo : EIATTR_MIN_STACK_SIZE
	.align		4
.L_23:
        /*0090*/ 	.byte	0x04, 0x12
        /*0092*/ 	.short	(.L_25 - .L_24)
	.align		4
.L_24:
        /*0094*/ 	.word	index@(_Z15reductionKernelILi128EEvPfS0_i)
        /*0098*/ 	.word	0x00000000


	//----- nvinfo : EIATTR_MIN_STACK_SIZE
	.align		4
.L_25:
        /*009c*/ 	.byte	0x04, 0x12
        /*009e*/ 	.short	(.L_27 - .L_26)
	.align		4
.L_26:
        /*00a0*/ 	.word	index@(_Z15reductionKernelILi256EEvPfS0_i)
        /*00a4*/ 	.word	0x00000000


	//----- nvinfo : EIATTR_MIN_STACK_SIZE
	.align		4
.L_27:
        /*00a8*/ 	.byte	0x04, 0x12
        /*00aa*/ 	.short	(.L_29 - .L_28)
	.align		4
.L_28:
        /*00ac*/ 	.word	index@(_Z15reductionKernelILi512EEvPfS0_i)
        /*00b0*/ 	.word	0x00000000
.L_29:


//--------------------- .nv.compat                --------------------------
	.section	.nv.compat,"",@"SHT_CUDA_COMPAT_INFO"
	.align	4
        /*0000*/ 	.byte	0x02, 0x09, 0x00, 0x00, 0x02, 0x02, 0x01, 0x00, 0x02, 0x05, 0x05, 0x00, 0x03, 0x07, 0x01, 0x01
        /*0010*/ 	.byte	0x02, 0x03, 0x00, 0x00, 0x02, 0x06, 0x01, 0x00, 0x04, 0x0b, 0x08, 0x00, 0x09, 0x00, 0x00, 0x00
        /*0020*/ 	.byte	0x00, 0x00, 0x00, 0x00


//--------------------- .nv.info._Z15reductionKernelILi32EEvPfS0_i --------------------------
	.section	.nv.info._Z15reductionKernelILi32EEvPfS0_i,"",@"SHT_CUDA_INFO"
	.sectionflags	@""
	.align	4


	//----- nvinfo : EIATTR_CUDA_API_VERSION
	.align		4
        /*0000*/ 	.byte	0x04, 0x37
        /*0002*/ 	.short	(.L_31 - .L_30)
.L_30:
        /*0004*/ 	.word	0x00000082


	//----- nvinfo : EIATTR_KPARAM_INFO
	.align		4
.L_31:
        /*0008*/ 	.byte	0x04, 0x17
        /*000a*/ 	.short	(.L_33 - .L_32)
.L_32:
        /*000c*/ 	.word	0x00000000
        /*0010*/ 	.short	0x0002
        /*0012*/ 	.short	0x0010
        /*0014*/ 	.byte	0x00, 0xf0, 0x11, 0x00


	//----- nvinfo : EIATTR_KPARAM_INFO
	.align		4
.L_33:
        /*0018*/ 	.byte	0x04, 0x17
        /*001a*/ 	.short	(.L_35 - .L_34)
.L_34:
        /*001c*/ 	.word	0x00000000
        /*0020*/ 	.short	0x0001
        /*0022*/ 	.short	0x0008
        /*0024*/ 	.byte	0x00, 0xf5, 0x21, 0x00


	//----- nvinfo : EIATTR_KPARAM_INFO
	.align		4
.L_35:
        /*0028*/ 	.byte	0x04, 0x17
        /*002a*/ 	.short	(.L_37 - .L_36)
.L_36:
        /*002c*/ 	.word	0x00000000
        /*0030*/ 	.short	0x0000
        /*0032*/ 	.short	0x0000
        /*0034*/ 	.byte	0x00, 0xf5, 0x21, 0x00


	//----- nvinfo : EIATTR_SPARSE_MMA_MASK
	.align		4
.L_37:
        /*0038*/ 	.byte	0x03, 0x50
        /*003a*/ 	.short	0x0000


	//----- nvinfo : EIATTR_MAXREG_COUNT
	.align		4
        /*003c*/ 	.byte	0x03, 0x1b
        /*003e*/ 	.short	0x00ff


	//----- nvinfo : EIATTR_NUM_BARRIERS
	.align		4
        /*0040*/ 	.byte	0x02, 0x4c
        /*0042*/ 	.byte	0x01
	.zero		1


	//----- nvinfo : EIATTR_MERCURY_ISA_VERSION
	.align		4
        /*0044*/ 	.byte	0x03, 0x5f
        /*0046*/ 	.short	0x0101


	//----- nvinfo : EIATTR_VRC_CTA_INIT_COUNT
	.align		4
        /*0048*/ 	.byte	0x02, 0x4a
	.zero		1
	.zero		1


	//----- nvinfo : EIATTR_EXIT_INSTR_OFFSETS
	.align		4
        /*004c*/ 	.byte	0x04, 0x1c
        /*004e*/ 	.short	(.L_39 - .L_38)


	//   ....[0]....
.L_38:
        /*0050*/ 	.word	0x000005d0


	//   ....[1]....
        /*0054*/ 	.word	0x00000730


	//   ....[2]....
        /*0058*/ 	.word	0x00000780


	//----- nvinfo : EIATTR_CRS_STACK_SIZE
	.align		4
.L_39:
        /*005c*/ 	.byte	0x04, 0x1e
        /*005e*/ 	.short	(.L_41 - .L_40)
.L_40:
        /*0060*/ 	.word	0x00000000


	//----- nvinfo : EIATTR_CBANK_PARAM_SIZE
	.align		4
.L_41:
        /*0064*/ 	.byte	0x03, 0x19
        /*0066*/ 	.short	0x0014


	//----- nvinfo : EIATTR_PARAM_CBANK
	.align		4
        /*0068*/ 	.byte	0x04, 0x0a
        /*006a*/ 	.short	(.L_43 - .L_42)
	.align		4
.L_42:
        /*006c*/ 	.word	index@(.nv.constant0._Z15reductionKernelILi32EEvPfS0_i)
        /*0070*/ 	.short	0x0380
        /*0072*/ 	.short	0x0014


	//----- nvinfo : EIATTR_SW_WAR
	.align		4
.L_43:
        /*0074*/ 	.byte	0x04, 0x36
        /*0076*/ 	.short	(.L_45 - .L_44)
.L_44:
        /*0078*/ 	.word	0x00000008
.L_45:


//--------------------- .nv.info._Z15reductionKernelILi64EEvPfS0_i --------------------------
	.section	.nv.info._Z15reductionKernelILi64EEvPfS0_i,"",@"SHT_CUDA_INFO"
	.sectionflags	@""
	.align	4


	//----- nvinfo : EIATTR_CUDA_API_VERSION
	.align		4
        /*0000*/ 	.byte	0x04, 0x37
        /*0002*/ 	.short	(.L_47 - .L_46)
.L_46:
        /*0004*/ 	.word	0x00000082


	//----- nvinfo : EIATTR_KPARAM_INFO
	.align		4
.L_47:
        /*0008*/ 	.byte	0x04, 0x17
        /*000a*/ 	.short	(.L_49 - .L_48)
.L_48:
        /*000c*/ 	.word	0x00000000
        /*0010*/ 	.short	0x0002
        /*0012*/ 	.short	0x0010
        /*0014*/ 	.byte	0x00, 0xf0, 0x11, 0x00


	//----- nvinfo : EIATTR_KPARAM_INFO
	.align		4
.L_49:
        /*0018*/ 	.byte	0x04, 0x17
        /*001a*/ 	.short	(.L_51 - .L_50)
.L_50:
        /*001c*/ 	.word	0x00000000
        /*0020*/ 	.short	0x0001
        /*0022*/ 	.short	0x0008
        /*0024*/ 	.byte	0x00, 0xf5, 0x21, 0x00


	//----- nvinfo : EIATTR_KPARAM_INFO
	.align		4
.L_51:
        /*0028*/ 	.byte	0x04, 0x17
        /*002a*/ 	.short	(.L_53 - .L_52)
.L_52:
        /*002c*/ 	.word	0x00000000
        /*0030*/ 	.short	0x0000
        /*0032*/ 	.short	0x0000
        /*0034*/ 	.byte	0x00, 0xf5, 0x21, 0x00


	//----- nvinfo : EIATTR_SPARSE_MMA_MASK
	.align		4
.L_53:
        /*0038*/ 	.byte	0x03, 0x50
        /*003a*/ 	.short	0x0000


	//----- nvinfo : EIATTR_MAXREG_COUNT
	.align		4
        /*003c*/ 	.byte	0x03, 0x1b
        /*003e*/ 	.short	0x00ff


	//----- nvinfo : EIATTR_NUM_BARRIERS
	.align		4
        /*0040*/ 	.byte	0x02, 0x4c
        /*0042*/ 	.byte	0x01
	.zero		1


	//----- nvinfo : EIATTR_MERCURY_ISA_VERSION
	.align		4
        /*0044*/ 	.byte	0x03, 0x5f
        /*0046*/ 	.short	0x0101


	//----- nvinfo : EIATTR_VRC_CTA_INIT_COUNT
	.align		4
        /*0048*/ 	.byte	0x02, 0x4a
	.zero		1
	.zero		1


	//----- nvinfo : EIATTR_EXIT_INSTR_OFFSETS
	.align		4
        /*004c*/ 	.byte	0x04, 0x1c
        /*004e*/ 	.short	(.L_55 - .L_54)


	//   ....[0]....
.L_54:
        /*0050*/ 	.word	0x000005d0


	//   ....[1]....
        /*0054*/ 	.word	0x00000770


	//   ....[2]....
        /*0058*/ 	.word	0x000007c0


	//----- nvinfo : EIATTR_CRS_STACK_SIZE
	.align		4
.L_55:
        /*005c*/ 	.byte	0x04, 0x1e
        /*005e*/ 	.short	(.L_57 - .L_56)
.L_56:
        /*0060*/ 	.word	0x00000000


	//----- nvinfo : EIATTR_CBANK_PARAM_SIZE
	.align		4
.L_57:
        /*0064*/ 	.byte	0x03, 0x19
        /*0066*/ 	.short	0x0014


	//----- nvinfo : EIATTR_PARAM_CBANK
	.align		4
        /*0068*/ 	.byte	0x04, 0x0a
        /*006a*/ 	.short	(.L_59 - .L_58)
	.align		4
.L_58:
        /*006c*/ 	.word	index@(.nv.constant0._Z15reductionKernelILi64EEvPfS0_i)
        /*0070*/ 	.short	0x0380
        /*0072*/ 	.short	0x0014


	//----- nvinfo : EIATTR_SW_WAR
	.align		4
.L_59:
        /*0074*/ 	.byte	0x04, 0x36
        /*0076*/ 	.short	(.L_61 - .L_60)
.L_60:
        /*0078*/ 	.word	0x00000008
.L_61:


//--------------------- .nv.info._Z15reductionKernelILi128EEvPfS0_i --------------------------
	.section	.nv.info._Z15reductionKernelILi128EEvPfS0_i,"",@"SHT_CUDA_INFO"
	.sectionflags	@""
	.align	4


	//----- nvinfo : EIATTR_CUDA_API_VERSION
	.align		4
        /*0000*/ 	.byte	0x04, 0x37
        /*0002*/ 	.short	(.L_63 - .L_62)
.L_62:
        /*0004*/ 	.word	0x00000082


	//----- nvinfo : EIATTR_KPARAM_INFO
	.align		4
.L_63:
        /*0008*/ 	.byte	0x04, 0x17
        /*000a*/ 	.short	(.L_65 - .L_64)
.L_64:
        /*000c*/ 	.word	0x00000000
        /*0010*/ 	.short	0x0002
        /*0012*/ 	.short	0x0010
        /*0014*/ 	.byte	0x00, 0xf0, 0x11, 0x00


	//----- nvinfo : EIATTR_KPARAM_INFO
	.align		4
.L_65:
        /*0018*/ 	.byte	0x04, 0x17
        /*001a*/ 	.short	(.L_67 - .L_66)
.L_66:
        /*001c*/ 	.word	0x00000000
        /*0020*/ 	.short	0x0001
        /*0022*/ 	.short	0x0008
        /*0024*/ 	.byte	0x00, 0xf5, 0x21, 0x00


	//----- nvinfo : EIATTR_KPARAM_INFO
	.align		4
.L_67:
        /*0028*/ 	.byte	0x04, 0x17
        /*002a*/ 	.short	(.L_69 - .L_68)
.L_68:
        /*002c*/ 	.word	0x00000000
        /*0030*/ 	.short	0x0000
        /*0032*/ 	.short	0x0000
        /*0034*/ 	.byte	0x00, 0xf5, 0x21, 0x00


	//----- nvinfo : EIATTR_SPARSE_MMA_MASK
	.align		4
.L_69:
        /*0038*/ 	.byte	0x03, 0x50
        /*003a*/ 	.short	0x0000


	//----- nvinfo : EIATTR_MAXREG_COUNT
	.align		4
        /*003c*/ 	.byte	0x03, 0x1b
        /*003e*/ 	.short	0x00ff


	//----- nvinfo : EIATTR_NUM_BARRIERS
	.align		4
        /*0040*/ 	.byte	0x02, 0x4c
        /*0042*/ 	.byte	0x01
	.zero		1


	//----- nvinfo : EIATTR_MERCURY_ISA_VERSION
	.align		4
        /*0044*/ 	.byte	0x03, 0x5f
        /*0046*/ 	.short	0x0101


	//----- nvinfo : EIATTR_VRC_CTA_INIT_COUNT
	.align		4
        /*0048*/ 	.byte	0x02, 0x4a
	.zero		1
	.zero		1


	//----- nvinfo : EIATTR_EXIT_INSTR_OFFSETS
	.align		4
        /*004c*/ 	.byte	0x04, 0x1c
        /*004e*/ 	.short	(.L_71 - .L_70)


	//   ....[0]....
.L_70:
        /*0050*/ 	.word	0x00000630


	//   ....[1]....
        /*0054*/ 	.word	0x000007d0


	//   ....[2]....
        /*0058*/ 	.word	0x00000820


	//----- nvinfo : EIATTR_CRS_STACK_SIZE
	.align		4
.L_71:
        /*005c*/ 	.byte	0x04, 0x1e
        /*005e*/ 	.short	(.L_73 - .L_72)
.L_72:
        /*0060*/ 	.word	0x00000000


	//----- nvinfo : EIATTR_CBANK_PARAM_SIZE
	.align		4
.L_73:
        /*0064*/ 	.byte	0x03, 0x19
        /*0066*/ 	.short	0x0014


	//----- nvinfo : EIATTR_PARAM_CBANK
	.align		4
        /*0068*/ 	.byte	0x04, 0x0a
        /*006a*/ 	.short	(.L_75 - .L_74)
	.align		4
.L_74:
        /*006c*/ 	.word	index@(.nv.constant0._Z15reductionKernelILi128EEvPfS0_i)
        /*0070*/ 	.short	0x0380
        /*0072*/ 	.short	0x0014


	//----- nvinfo : EIATTR_SW_WAR
	.align		4
.L_75:
        /*0074*/ 	.byte	0x04, 0x36
        /*0076*/ 	.short	(.L_77 - .L_76)
.L_76:
        /*0078*/ 	.word	0x00000008
.L_77:


//--------------------- .nv.info._Z15reductionKernelILi256EEvPfS0_i --------------------------
	.section	.nv.info._Z15reductionKernelILi256EEvPfS0_i,"",@"SHT_CUDA_INFO"
	.sectionflags	@""
	.align	4


	//----- nvinfo : EIATTR_CUDA_API_VERSION
	.align		4
        /*0000*/ 	.byte	0x04, 0x37
        /*0002*/ 	.short	(.L_79 - .L_78)
.L_78:
        /*0004*/ 	.word	0x00000082


	//----- nvinfo : EIATTR_KPARAM_INFO
	.align		4
.L_79:
        /*0008*/ 	.byte	0x04, 0x17
        /*000a*/ 	.short	(.L_81 - .L_80)
.L_80:
        /*000c*/ 	.word	0x00000000
        /*0010*/ 	.short	0x0002
        /*0012*/ 	.short	0x0010
        /*0014*/ 	.byte	0x00, 0xf0, 0x11, 0x00


	//----- nvinfo : EIATTR_KPARAM_INFO
	.align		4
.L_81:
        /*0018*/ 	.byte	0x04, 0x17
        /*001a*/ 	.short	(.L_83 - .L_82)
.L_82:
        /*001c*/ 	.word	0x00000000
        /*0020*/ 	.short	0x0001
        /*0022*/ 	.short	0x0008
        /*0024*/ 	.byte	0x00, 0xf5, 0x21, 0x00


	//----- nvinfo : EIATTR_KPARAM_INFO
	.align		4
.L_83:
        /*0028*/ 	.byte	0x04, 0x17
        /*002a*/ 	.short	(.L_85 - .L_84)
.L_84:
        /*002c*/ 	.word	0x00000000
        /*0030*/ 	.short	0x0000
        /*0032*/ 	.short	0x0000
        /*0034*/ 	.byte	0x00, 0xf5, 0x21, 0x00


	//----- nvinfo : EIATTR_SPARSE_MMA_MASK
	.align		4
.L_85:
        /*0038*/ 	.byte	0x03, 0x50
        /*003a*/ 	.short	0x0000


	//----- nvinfo : EIATTR_MAXREG_COUNT
	.align		4
        /*003c*/ 	.byte	0x03, 0x1b
        /*003e*/ 	.short	0x00ff


	//----- nvinfo : EIATTR_NUM_BARRIERS
	.align		4
        /*0040*/ 	.byte	0x02, 0x4c
        /*0042*/ 	.byte	0x01
	.zero		1


	//----- nvinfo : EIATTR_MERCURY_ISA_VERSION
	.align		4
        /*0044*/ 	.byte	0x03, 0x5f
        /*0046*/ 	.short	0x0101


	//----- nvinfo : EIATTR_VRC_CTA_INIT_COUNT
	.align		4
        /*0048*/ 	.byte	0x02, 0x4a
	.zero		1
	.zero		1


	//----- nvinfo : EIATTR_EXIT_INSTR_OFFSETS
	.align		4
        /*004c*/ 	.byte	0x04, 0x1c
        /*004e*/ 	.short	(.L_87 - .L_86)


	//   ....[0]....
.L_86:
        /*0050*/ 	.word	0x00000690


	//   ....[1]....
        /*0054*/ 	.word	0x00000830


	//   ....[2]....
        /*0058*/ 	.word	0x00000880


	//----- nvinfo : EIATTR_CRS_STACK_SIZE
	.align		4
.L_87:
        /*005c*/ 	.byte	0x04, 0x1e
        /*005e*/ 	.short	(.L_89 - .L_88)
.L_88:
        /*0060*/ 	.word	0x00000000


	//----- nvinfo : EIATTR_CBANK_PARAM_SIZE
	.align		4
.L_89:
        /*0064*/ 	.byte	0x03, 0x19
        /*0066*/ 	.short	0x0014


	//----- nvinfo : EIATTR_PARAM_CBANK
	.align		4
        /*0068*/ 	.byte	0x04, 0x0a
        /*006a*/ 	.short	(.L_91 - .L_90)
	.align		4
.L_90:
        /*006c*/ 	.word	index@(.nv.constant0._Z15reductionKernelILi256EEvPfS0_i)
        /*0070*/ 	.short	0x0380
        /*0072*/ 	.short	0x0014


	//----- nvinfo : EIATTR_SW_WAR
	.align		4
.L_91:
        /*0074*/ 	.byte	0x04, 0x36
        /*0076*/ 	.short	(.L_93 - .L_92)
.L_92:
        /*0078*/ 	.word	0x00000008
.L_93:


//--------------------- .nv.info._Z15reductionKernelILi512EEvPfS0_i --------------------------
	.section	.nv.info._Z15reductionKernelILi512EEvPfS0_i,"",@"SHT_CUDA_INFO"
	.sectionflags	@""
	.align	4


	//----- nvinfo : EIATTR_CUDA_API_VERSION
	.align		4
        /*0000*/ 	.byte	0x04, 0x37
        /*0002*/ 	.short	(.L_95 - .L_94)
.L_94:
        /*0004*/ 	.word	0x00000082


	//----- nvinfo : EIATTR_KPARAM_INFO
	.align		4
.L_95:
        /*0008*/ 	.byte	0x04, 0x17
        /*000a*/ 	.short	(.L_97 - .L_96)
.L_96:
        /*000c*/ 	.word	0x00000000
        /*0010*/ 	.short	0x0002
        /*0012*/ 	.short	0x0010
        /*0014*/ 	.byte	0x00, 0xf0, 0x11, 0x00


	//----- nvinfo : EIATTR_KPARAM_INFO
	.align		4
.L_97:
        /*0018*/ 	.byte	0x04, 0x17
        /*001a*/ 	.short	(.L_99 - .L_98)
.L_98:
        /*001c*/ 	.word	0x00000000
        /*0020*/ 	.short	0x0001
        /*0022*/ 	.short	0x0008
        /*0024*/ 	.byte	0x00, 0xf5, 0x21, 0x00


	//----- nvinfo : EIATTR_KPARAM_INFO
	.align		4
.L_99:
        /*0028*/ 	.byte	0x04, 0x17
        /*002a*/ 	.short	(.L_101 - .L_100)
.L_100:
        /*002c*/ 	.word	0x00000000
        /*0030*/ 	.short	0x0000
        /*0032*/ 	.short	0x0000
        /*0034*/ 	.byte	0x00, 0xf5, 0x21, 0x00


	//----- nvinfo : EIATTR_SPARSE_MMA_MASK
	.align		4
.L_101:
        /*0038*/ 	.byte	0x03, 0x50
        /*003a*/ 	.short	0x0000


	//----- nvinfo : EIATTR_MAXREG_COUNT
	.align		4
        /*003c*/ 	.byte	0x03, 0x1b
        /*003e*/ 	.short	0x00ff


	//----- nvinfo : EIATTR_NUM_BARRIERS
	.align		4
        /*0040*/ 	.byte	0x02, 0x4c
        /*0042*/ 	.byte	0x01
	.zero		1


	//----- nvinfo : EIATTR_MERCURY_ISA_VERSION
	.align		4
        /*0044*/ 	.byte	0x03, 0x5f
        /*0046*/ 	.short	0x0101


	//----- nvinfo : EIATTR_VRC_CTA_INIT_COUNT
	.align		4
        /*0048*/ 	.byte	0x02, 0x4a
	.zero		1
	.zero		1


	//----- nvinfo : EIATTR_EXIT_INSTR_OFFSETS
	.align		4
        /*004c*/ 	.byte	0x04, 0x1c
        /*004e*/ 	.short	(.L_103 - .L_102)


	//   ....[0]....
.L_102:
        /*0050*/ 	.word	0x00000700


	//   ....[1]....
        /*0054*/ 	.word	0x000008a0


	//   ....[2]....
        /*0058*/ 	.word	0x000008f0


	//----- nvinfo : EIATTR_CRS_STACK_SIZE
	.align		4
.L_103:
        /*005c*/ 	.byte	0x04, 0x1e
        /*005e*/ 	.short	(.L_105 - .L_104)
.L_104:
        /*0060*/ 	.word	0x00000000


	//----- nvinfo : EIATTR_CBANK_PARAM_SIZE
	.align		4
.L_105:
        /*0064*/ 	.byte	0x03, 0x19
        /*0066*/ 	.short	0x0014


	//----- nvinfo : EIATTR_PARAM_CBANK
	.align		4
        /*0068*/ 	.byte	0x04, 0x0a
        /*006a*/ 	.short	(.L_107 - .L_106)
	.align		4
.L_106:
        /*006c*/ 	.word	index@(.nv.constant0._Z15reductionKernelILi512EEvPfS0_i)
        /*0070*/ 	.short	0x0380
        /*0072*/ 	.short	0x0014


	//----- nvinfo : EIATTR_SW_WAR
	.align		4
.L_107:
        /*0074*/ 	.byte	0x04, 0x36
        /*0076*/ 	.short	(.L_109 - .L_108)
.L_108:
        /*0078*/ 	.word	0x00000008
.L_109:


//--------------------- .nv.callgraph             --------------------------
	.section	.nv.callgraph,"",@"SHT_CUDA_CALLGRAPH"
	.align	4
	.sectionentsize	8
	.align		4
        /*0000*/ 	.word	0x00000000
	.align		4
        /*0004*/ 	.word	0xffffffff
	.align		4
        /*0008*/ 	.word	0x00000000
	.align		4
        /*000c*/ 	.word	0xfffffffe
	.align		4
        /*0010*/ 	.word	0x00000000
	.align		4
        /*0014*/ 	.word	0xfffffffd
	.align		4
        /*0018*/ 	.word	0x00000000
	.align		4
        /*001c*/ 	.word	0xfffffffc


//--------------------- .text._Z15reductionKernelILi32EEvPfS0_i --------------------------
	.section	.text._Z15reductionKernelILi32EEvPfS0_i,"ax",@progbits
	.align	128
        .global         _Z15reductionKernelILi32EEvPfS0_i
        .type           _Z15reductionKernelILi32EEvPfS0_i,@function
        .size           _Z15reductionKernelILi32EEvPfS0_i,(.L_x_35 - _Z15reductionKernelILi32EEvPfS0_i)
        .other          _Z15reductionKernelILi32EEvPfS0_i,@"STO_CUDA_ENTRY STV_DEFAULT"
_Z15reductionKernelILi32EEvPfS0_i:
.text._Z15reductionKernelILi32EEvPfS0_i:
[----:B------:R-:W-:Y:S01]  /*0000*/  LDC R1, c[0x0][0x37c] ;  /* 0x0000df00ff017b82 */ /* 0x000fe20000000800 */
[----:B------:R-:W0:Y:S01]  /*0010*/  S2R R3, SR_TID.X ;  /* 0x0000000000037919 */ /* 0x000e220000002100 */
[----:B------:R-:W1:Y:S06]  /*0020*/  LDCU UR8, c[0x0][0x390] ;  /* 0x00007200ff0877ac */ /* 0x000e6c0008000800 */
[----:B------:R-:W2:Y:S01]  /*0030*/  LDC R2, c[0x0][0x370] ;  /* 0x0000dc00ff027b82 */ /* 0x000ea20000000800 */
[----:B------:R-:W-:Y:S01]  /*0040*/  BSSY.RECONVERGENT B0, `(.L_x_0) ;  /* 0x0000051000007945 */ /* 0x000fe20003800200 */
[----:B------:R-:W0:Y:S01]  /*0050*/  S2R R0, SR_CTAID.X ;  /* 0x0000000000007919 */ /* 0x000e220000002500 */
[----:B------:R-:W3:Y:S01]  /*0060*/  LDCU.64 UR6, c[0x0][0x358] ;  /* 0x00006b00ff0677ac */ /* 0x000ee20008000a00 */
[----:B------:R-:W-:Y:S01]  /*0070*/  IMAD.MOV.U32 R4, RZ, RZ, RZ ;  /* 0x000000ffff047224 */ /* 0x000fe200078e00ff */
[----:B0-----:R-:W-:-:S04]  /*0080*/  LEA R5, R0, R3, 0x6 ;  /* 0x0000000300057211 */ /* 0x001fc800078e30ff */
[----:B-1----:R-:W-:-:S13]  /*0090*/  ISETP.GE.AND P0, PT, R5, UR8, PT ;  /* 0x0000000805007c0c */ /* 0x002fda000bf06270 */
[----:B--23--:R-:W-:Y:S05]  /*00a0*/  @P0 BRA `(.L_x_1) ;  /* 0x0000000400280947 */ /* 0x00cfea0003800000 */
[----:B------:R-:W-:Y:S01]  /*00b0*/  SHF.L.U32 R2, R2, 0x6, RZ ;  /* 0x0000000602027819 */ /* 0x000fe200000006ff */
[----:B------:R-:W-:Y:S03]  /*00c0*/  BSSY.RECONVERGENT B1, `(.L_x_2) ;  /* 0x000002e000017945 */ /* 0x000fe60003800200 */
[----:B------:R-:W0:Y:S01]  /*00d0*/  I2F.U32.RP R10, R2 ;  /* 0x00000002000a7306 */ /* 0x000e220000209000 */
[C---:B------:R-:W-:Y:S01]  /*00e0*/  IMAD.IADD R4, R2.reuse, 0x1, R5 ;  /* 0x0000000102047824 */ /* 0x040fe200078e0205 */
[----:B------:R-:W-:Y:S02]  /*00f0*/  IADD3 R11, PT, PT, RZ, -R2, RZ ;  /* 0x80000002ff0b7210 */ /* 0x000fe40007ffe0ff */
[----:B------:R-:W-:Y:S02]  /*0100*/  ISETP.NE.U32.AND P2, PT, R2, RZ, PT ;  /* 0x000000ff0200720c */ /* 0x000fe40003f45070 */
[----:B------:R-:W-:-:S02]  /*0110*/  ISETP.GE.AND P0, PT, R4, UR8, PT ;  /* 0x0000000804007c0c */ /* 0x000fc4000bf06270 */
[----:B------:R-:W-:Y:S02]  /*0120*/  VIMNMX R9, PT, PT, R4, UR8, !PT ;  /* 0x0000000804097c48 */ /* 0x000fe4000ffe0100 */
[----:B------:R-:W-:-:S04]  /*0130*/  SEL R8, RZ, 0x1, P0 ;  /* 0x00000001ff087807 */ /* 0x000fc80000000000 */
[----:B------:R-:W-:Y:S01]  /*0140*/  IADD3 R9, PT, PT, R9, -R4, -R8 ;  /* 0x8000000409097210 */ /* 0x000fe20007ffe808 */
[----:B0-----:R-:W0:Y:S02]  /*0150*/  MUFU.RCP R10, R10 ;  /* 0x0000000a000a7308 */ /* 0x001e240000001000 */
[----:B0-----:R-:W-:-:S06]  /*0160*/  VIADD R6, R10, 0xffffffe ;  /* 0x0ffffffe0a067836 */ /* 0x001fcc0000000000 */
[----:B------:R0:W1:Y:S02]  /*0170*/  F2I.FTZ.U32.TRUNC.NTZ R7, R6 ;  /* 0x0000000600077305 */ /* 0x000064000021f000 */
[----:B0-----:R-:W-:Y:S02]  /*0180*/  HFMA2 R6, -RZ, RZ, 0, 0 ;  /* 0x00000000ff067431 */ /* 0x001fe400000001ff */
[----:B-1----:R-:W-:-:S04]  /*0190*/  IMAD R11, R11, R7, RZ ;  /* 0x000000070b0b7224 */ /* 0x002fc800078e02ff */
[----:B------:R-:W-:-:S06]  /*01a0*/  IMAD.HI.U32 R10, R7, R11, R6 ;  /* 0x0000000b070a7227 */ /* 0x000fcc00078e0006 */
[----:B------:R-:W-:-:S04]  /*01b0*/  IMAD.HI.U32 R7, R10, R9, RZ ;  /* 0x000000090a077227 */ /* 0x000fc800078e00ff */
[----:B------:R-:W-:-:S04]  /*01c0*/  IMAD.MOV R4, RZ, RZ, -R7 ;  /* 0x000000ffff047224 */ /* 0x000fc800078e0a07 */
[----:B------:R-:W-:-:S05]  /*01d0*/  IMAD R9, R2, R4, R9 ;  /* 0x0000000402097224 */ /* 0x000fca00078e0209 */
[----:B------:R-:W-:-:S13]  /*01e0*/  ISETP.GE.U32.AND P0, PT, R9, R2, PT ;  /* 0x000000020900720c */ /* 0x000fda0003f06070 */
[----:B------:R-:W-:Y:S02]  /*01f0*/  @P0 IADD3 R9, PT, PT, -R2, R9, RZ ;  /* 0x0000000902090210 */ /* 0x000fe40007ffe1ff */
[----:B------:R-:W-:Y:S02]  /*0200*/  @P0 IADD3 R7, PT, PT, R7, 0x1, RZ ;  /* 0x0000000107070810 */ /* 0x000fe40007ffe0ff */
[----:B------:R-:W-:-:S13]  /*0210*/  ISETP.GE.U32.AND P1, PT, R9, R2, PT ;  /* 0x000000020900720c */ /* 0x000fda0003f26070 */
[----:B------:R-:W-:Y:S01]  /*0220*/  @P1 VIADD R7, R7, 0x1 ;  /* 0x0000000107071836 */ /* 0x000fe20000000000 */
[----:B------:R-:W-:-:S04]  /*0230*/  @!P2 LOP3.LUT R7, RZ, R2, RZ, 0x33, !PT ;  /* 0x00000002ff07a212 */ /* 0x000fc800078e33ff */
[----:B------:R-:W-:-:S04]  /*0240*/  IADD3 R7, PT, PT, R8, R7, RZ ;  /* 0x0000000708077210 */ /* 0x000fc80007ffe0ff */
[C---:B------:R-:W-:Y:S02]  /*0250*/  LOP3.LUT R4, R7.reuse, 0x3, RZ, 0xc0, !PT ;  /* 0x0000000307047812 */ /* 0x040fe400078ec0ff */
[----:B------:R-:W-:Y:S02]  /*0260*/  ISETP.GE.U32.AND P0, PT, R7, 0x3, PT ;  /* 0x000000030700780c */ /* 0x000fe40003f06070 */
[----:B------:R-:W-:Y:S02]  /*0270*/  ISETP.NE.AND P1, PT, R4, 0x3, PT ;  /* 0x000000030400780c */ /* 0x000fe40003f25270 */
[----:B------:R-:W-:-:S11]  /*0280*/  MOV R4, RZ ;  /* 0x000000ff00047202 */ /* 0x000fd60000000f00 */
[----:B------:R-:W-:Y:S05]  /*0290*/  @!P1 BRA `(.L_x_3) ;  /* 0x0000000000409947 */ /* 0x000fea0003800000 */
[----:B------:R-:W0:Y:S01]  /*02a0*/  LDC.64 R8, c[0x0][0x380] ;  /* 0x0000e000ff087b82 */ /* 0x000e220000000a00 */
[----:B------:R-:W-:-:S05]  /*02b0*/  VIADD R4, R7, 0x1 ;  /* 0x0000000107047836 */ /* 0x000fca0000000000 */
[----:B------:R-:W-:Y:S02]  /*02c0*/  LOP3.LUT R6, R4, 0x3, RZ, 0xc0, !PT ;  /* 0x0000000304067812 */ /* 0x000fe400078ec0ff */
[----:B------:R-:W-:-:S03]  /*02d0*/  MOV R4, RZ ;  /* 0x000000ff00047202 */ /* 0x000fc60000000f00 */
[----:B------:R-:W-:Y:S01]  /*02e0*/  IMAD.MOV R10, RZ, RZ, -R6 ;  /* 0x000000ffff0a7224 */ /* 0x000fe200078e0a06 */
[----:B0-----:R-:W-:-:S04]  /*02f0*/  IADD3 R8, P1, PT, R8, 0x80, RZ ;  /* 0x0000008008087810 */ /* 0x001fc80007f3e0ff */
[----:B------:R-:W-:-:S09]  /*0300*/  IADD3.X R9, PT, PT, RZ, R9, RZ, P1, !PT ;  /* 0x00000009ff097210 */ /* 0x000fd20000ffe4ff */
.L_x_4:
[----:B------:R-:W-:-:S05]  /*0310*/  IMAD.WIDE R6, R5, 0x4, R8 ;  /* 0x0000000405067825 */ /* 0x000fca00078e0208 */
[----:B------:R-:W2:Y:S04]  /*0320*/  LDG.E R11, desc[UR6][R6.64+-0x80] ;  /* 0xffff8006060b7981 */ /* 0x000ea8000c1e1900 */
[----:B------:R-:W2:Y:S01]  /*0330*/  LDG.E R12, desc[UR6][R6.64] ;  /* 0x00000006060c7981 */ /* 0x000ea2000c1e1900 */
[----:B------:R-:W-:Y:S02]  /*0340*/  IADD3 R10, PT, PT, R10, 0x1, RZ ;  /* 0x000000010a0a7810 */ /* 0x000fe40007ffe0ff */
[----:B------:R-:W-:Y:S02]  /*0350*/  IADD3 R5, PT, PT, R2, R5, RZ ;  /* 0x0000000502057210 */ /* 0x000fe40007ffe0ff */
[----:B------:R-:W-:Y:S01]  /*0360*/  ISETP.NE.AND P1, PT, R10, RZ, PT ;  /* 0x000000ff0a00720c */ /* 0x000fe20003f25270 */
[----:B--2---:R-:W-:-:S04]  /*0370*/  FADD R11, R11, R12 ;  /* 0x0000000c0b0b7221 */ /* 0x004fc80000000000 */
[----:B------:R-:W-:-:S08]  /*0380*/  FADD R4, R11, R4 ;  /* 0x000000040b047221 */ /* 0x000fd00000000000 */
[----:B------:R-:W-:Y:S05]  /*0390*/  @P1 BRA `(.L_x_4) ;  /* 0xfffffffc00dc1947 */ /* 0x000fea000383ffff */
.L_x_3:
[----:B------:R-:W-:Y:S05]  /*03a0*/  BSYNC.RECONVERGENT B1 ;  /* 0x0000000000017941 */ /* 0x000fea0003800200 */
.L_x_2:
[----:B------:R-:W-:Y:S05]  /*03b0*/  @!P0 BRA `(.L_x_1) ;  /* 0x0000000000648947 */ /* 0x000fea0003800000 */
.L_x_5:
[----:B------:R-:W0:Y:S02]  /*03c0*/  LDC.64 R6, c[0x0][0x380] ;  /* 0x0000e000ff067b82 */ /* 0x000e240000000a00 */
[----:B0-----:R-:W-:-:S05]  /*03d0*/  IMAD.WIDE R6, R5, 0x4, R6 ;  /* 0x0000000405067825 */ /* 0x001fca00078e0206 */
[----:B------:R-:W2:Y:S01]  /*03e0*/  LDG.E R14, desc[UR6][R6.64] ;  /* 0x00000006060e7981 */ /* 0x000ea2000c1e1900 */
[----:B------:R-:W-:-:S03]  /*03f0*/  IMAD.WIDE R8, R2, 0x4, R6 ;  /* 0x0000000402087825 */ /* 0x000fc600078e0206 */
[----:B------:R-:W2:Y:S01]  /*0400*/  LDG.E R15, desc[UR6][R6.64+0x80] ;  /* 0x00008006060f7981 */ /* 0x000ea2000c1e1900 */
[----:B------:R-:W-:-:S03]  /*0410*/  IMAD.WIDE R10, R2, 0x4, R8 ;  /* 0x00000004020a7825 */ /* 0x000fc600078e0208 */
[----:B------:R-:W3:Y:S04]  /*0420*/  LDG.E R16, desc[UR6][R8.64] ;  /* 0x0000000608107981 */ /* 0x000ee8000c1e1900 */
[----:B------:R-:W3:Y:S01]  /*0430*/  LDG.E R17, desc[UR6][R8.64+0x80] ;  /* 0x0000800608117981 */ /* 0x000ee2000c1e1900 */
[----:B------:R-:W-:-:S03]  /*0440*/  IMAD.WIDE R12, R2, 0x4, R10 ;  /* 0x00000004020c7825 */ /* 0x000fc600078e020a */
[----:B------:R-:W4:Y:S04]  /*0450*/  LDG.E R18, desc[UR6][R10.64] ;  /* 0x000000060a127981 */ /* 0x000f28000c1e1900 */
[----:B------:R-:W4:Y:S04]  /*0460*/  LDG.E R19, desc[UR6][R10.64+0x80] ;  /* 0x000080060a137981 */ /* 0x000f28000c1e1900 */
[----:B------:R-:W5:Y:S04]  /*0470*/  LDG.E R20, desc[UR6][R12.64] ;  /* 0x000000060c147981 */ /* 0x000f68000c1e1900 */
[----:B------:R-:W5:Y:S01]  /*0480*/  LDG.E R21, desc[UR6][R12.64+0x80] ;  /* 0x000080060c157981 */ /* 0x000f62000c1e1900 */
[----:B------:R-:W-:-:S04]  /*0490*/  IADD3 R5, PT, PT, R2, R5, R2 ;  /* 0x0000000502057210 */ /* 0x000fc80007ffe002 */
[----:B------:R-:W-:-:S04]  /*04a0*/  IADD3 R5, PT, PT, R2, R5, R2 ;  /* 0x0000000502057210 */ /* 0x000fc80007ffe002 */
[----:B------:R-:W-:Y:S01]  /*04b0*/  ISETP.GE.AND P0, PT, R5, UR8, PT ;  /* 0x0000000805007c0c */ /* 0x000fe2000bf06270 */
[----:B--2---:R-:W-:-:S04]  /*04c0*/  FADD R15, R14, R15 ;  /* 0x0000000f0e0f7221 */ /* 0x004fc80000000000 */
[----:B------:R-:W-:Y:S01]  /*04d0*/  FADD R15, R15, R4 ;  /* 0x000000040f0f7221 */ /* 0x000fe20000000000 */
[----:B---3--:R-:W-:-:S04]  /*04e0*/  FADD R16, R16, R17 ;  /* 0x0000001110107221 */ /* 0x008fc80000000000 */
[----:B------:R-:W-:Y:S01]  /*04f0*/  FADD R15, R15, R16 ;  /* 0x000000100f0f7221 */ /* 0x000fe20000000000 */
[----:B----4-:R-:W-:-:S04]  /*0500*/  FADD R18, R18, R19 ;  /* 0x0000001312127221 */ /* 0x010fc80000000000 */
[----:B------:R-:W-:Y:S01]  /*0510*/  FADD R15, R15, R18 ;  /* 0x000000120f0f7221 */ /* 0x000fe20000000000 */
[----:B-----5:R-:W-:-:S04]  /*0520*/  FADD R20, R20, R21 ;  /* 0x0000001514147221 */ /* 0x020fc80000000000 */
[----:B------:R-:W-:Y:S01]  /*0530*/  FADD R4, R15, R20 ;  /* 0x000000140f047221 */ /* 0x000fe20000000000 */
[----:B------:R-:W-:Y:S06]  /*0540*/  @!P0 BRA `(.L_x_5) ;  /* 0xfffffffc009c8947 */ /* 0x000fec000383ffff */
.L_x_1:
[----:B------:R-:W-:Y:S05]  /*0550*/  BSYNC.RECONVERGENT B0 ;  /* 0x0000000000007941 */ /* 0x000fea0003800200 */
.L_x_0:
[----:B------:R-:W0:Y:S01]  /*0560*/  S2UR UR5, SR_CgaCtaId ;  /* 0x00000000000579c3 */ /* 0x000e220000008800 */
[----:B------:R-:W-:Y:S01]  /*0570*/  UMOV UR4, 0x400 ;  /* 0x0000040000047882 */ /* 0x000fe20000000000 */
[----:B------:R-:W-:Y:S01]  /*0580*/  ISETP.GT.U32.AND P0, PT, R3, 0x1f, PT ;  /* 0x0000001f0300780c */ /* 0x000fe20003f04070 */
[----:B0-----:R-:W-:-:S06]  /*0590*/  ULEA UR4, UR5, UR4, 0x18 ;  /* 0x0000000405047291 */ /* 0x001fcc000f8ec0ff */
[----:B------:R-:W-:-:S05]  /*05a0*/  LEA R5, R3, UR4, 0x2 ;  /* 0x0000000403057c11 */ /* 0x000fca000f8e10ff */
[----:B------:R0:W-:Y:S01]  /*05b0*/  STS [R5], R4 ;  /* 0x0000000405007388 */ /* 0x0001e20000000800 */
[----:B------:R-:W-:Y:S06]  /*05c0*/  BAR.SYNC.DEFER_BLOCKING 0x0 ;  /* 0x0000000000007b1d */ /* 0x000fec0000010000 */
[----:B------:R-:W-:Y:S05]  /*05d0*/  @P0 EXIT ;  /* 0x000000000000094d */ /* 0x000fea0003800000 */
[----:B------:R-:W-:Y:S01]  /*05e0*/  LDS R2, [R5+0x40] ;  /* 0x0000400005027984 */ /* 0x000fe20000000800 */
[----:B------:R-:W-:-:S03]  /*05f0*/  ISETP.NE.AND P0, PT, R3, RZ, PT ;  /* 0x000000ff0300720c */ /* 0x000fc60003f05270 */
[----:B------:R-:W1:Y:S02]  /*0600*/  LDS R7, [R5] ;  /* 0x0000000005077984 */ /* 0x000e640000000800 */
[----:B-1----:R-:W-:-:S05]  /*0610*/  FADD R2, R2, R7 ;  /* 0x0000000702027221 */ /* 0x002fca0000000000 */
[----:B------:R-:W-:Y:S04]  /*0620*/  STS [R5], R2 ;  /* 0x0000000205007388 */ /* 0x000fe80000000800 */
[----:B0-----:R-:W-:Y:S04]  /*0630*/  LDS R4, [R5+0x20] ;  /* 0x0000200005047984 */ /* 0x001fe80000000800 */
[----:B------:R-:W0:Y:S02]  /*0640*/  LDS R7, [R5] ;  /* 0x0000000005077984 */ /* 0x000e240000000800 */
[----:B0-----:R-:W-:-:S05]  /*0650*/  FADD R4, R4, R7 ;  /* 0x0000000704047221 */ /* 0x001fca0000000000 */
[----:B------:R-:W-:Y:S04]  /*0660*/  STS [R5], R4 ;  /* 0x0000000405007388 */ /* 0x000fe80000000800 */
[----:B------:R-:W-:Y:S04]  /*0670*/  LDS R6, [R5+0x10] ;  /* 0x0000100005067984 */ /* 0x000fe80000000800 */
        /* <DEDUP_REMOVED lines=10> */
[----:B------:R0:W-:Y:S01]  /*0720*/  STS [R5], R2 ;  /* 0x0000000205007388 */ /* 0x0001e20000000800 */
[----:B------:R-:W-:Y:S05]  /*0730*/  @P0 EXIT ;  /* 0x000000000000094d */ /* 0x000fea0003800000 */
[----:B0-----:R-:W0:Y:S01]  /*0740*/  LDS R5, [UR4] ;  /* 0x00000004ff057984 */ /* 0x001e220008000800 */
[----:B------:R-:W1:Y:S02]  /*0750*/  LDC.64 R2, c[0x0][0x388] ;  /* 0x0000e200ff027b82 */ /* 0x000e640000000a00 */
[----:B-1----:R-:W-:-:S05]  /*0760*/  IMAD.WIDE.U32 R2, R0, 0x4, R2 ;  /* 0x0000000400027825 */ /* 0x002fca00078e0002 */
[----:B0-----:R-:W-:Y:S01]  /*0770*/  STG.E desc[UR6][R2.64], R5 ;  /* 0x0000000502007986 */ /* 0x001fe2000c101906 */
[----:B------:R-:W-:Y:S05]  /*0780*/  EXIT ;  /* 0x000000000000794d */ /* 0x000fea0003800000 */
.L_x_6:
[----:B------:R-:W-:-:S00]  /*0790*/  BRA `(.L_x_6) ;  /* 0xfffffffc00fc7947 */ /* 0x000fc0000383ffff */
[----:B------:R-:W-:-:S00]  /*07a0*/  NOP ;  /* 0x0000000000007918 */ /* 0x000fc00000000000 */
        /* <DEDUP_REMOVED lines=13> */
.L_x_35:


//--------------------- .text._Z15reductionKernelILi64EEvPfS0_i --------------------------
	.section	.text._Z15reductionKernelILi64EEvPfS0_i,"ax",@progbits
	.align	128
        .global         _Z15reductionKernelILi64EEvPfS0_i
        .type           _Z15reductionKernelILi64EEvPfS0_i,@function
        .size           _Z15reductionKernelILi64EEvPfS0_i,(.L_x_36 - _Z15reductionKernelILi64EEvPfS0_i)
        .other          _Z15reductionKernelILi64EEvPfS0_i,@"STO_CUDA_ENTRY STV_DEFAULT"
_Z15reductionKernelILi64EEvPfS0_i:
.text._Z15reductionKernelILi64EEvPfS0_i:
        /* <DEDUP_REMOVED lines=49> */
.L_x_11:
        /* <DEDUP_REMOVED lines=9> */
.L_x_10:
[----:B------:R-:W-:Y:S05]  /*03a0*/  BSYNC.RECONVERGENT B1 ;  /* 0x0000000000017941 */ /* 0x000fea0003800200 */
.L_x_9:
[----:B------:R-:W-:Y:S05]  /*03b0*/  @!P0 BRA `(.L_x_8) ;  /* 0x0000000000648947 */ /* 0x000fea0003800000 */
.L_x_12:
        /* <DEDUP_REMOVED lines=25> */
.L_x_8:
[----:B------:R-:W-:Y:S05]  /*0550*/  BSYNC.RECONVERGENT B0 ;  /* 0x0000000000007941 */ /* 0x000fea0003800200 */
.L_x_7:
        /* <DEDUP_REMOVED lines=39> */
.L_x_13:
        /* <DEDUP_REMOVED lines=11> */
.L_x_36:


//--------------------- .text._Z15reductionKernelILi128EEvPfS0_i --------------------------
	.section	.text._Z15reductionKernelILi128EEvPfS0_i,"ax",@progbits
	.align	128
        .global         _Z15reductionKernelILi128EEvPfS0_i
        .type           _Z15reductionKernelILi128EEvPfS0_i,@function
        .size           _Z15reductionKernelILi128EEvPfS0_i,(.L_x_37 - _Z15reductionKernelILi128EEvPfS0_i)
        .other          _Z15reductionKernelILi128EEvPfS0_i,@"STO_CUDA_ENTRY STV_DEFAULT"
_Z15reductionKernelILi128EEvPfS0_i:
.text._Z15reductionKernelILi128EEvPfS0_i:
        /* <DEDUP_REMOVED lines=49> */
.L_x_18:
        /* <DEDUP_REMOVED lines=9> */
.L_x_17:
[----:B------:R-:W-:Y:S05]  /*03a0*/  BSYNC.RECONVERGENT B1 ;  /* 0x0000000000017941 */ /* 0x000fea0003800200 */
.L_x_16:
[----:B------:R-:W-:Y:S05]  /*03b0*/  @!P0 BRA `(.L_x_15) ;  /* 0x0000000000648947 */ /* 0x000fea0003800000 */
.L_x_19:
        /* <DEDUP_REMOVED lines=25> */
.L_x_15:
[----:B------:R-:W-:Y:S05]  /*0550*/  BSYNC.RECONVERGENT B0 ;  /* 0x0000000000007941 */ /* 0x000fea0003800200 */
.L_x_14:
[----:B------:R-:W0:Y:S01]  /*0560*/  S2UR UR5, SR_CgaCtaId ;  /* 0x00000000000579c3 */ /* 0x000e220000008800 */
[----:B------:R-:W-:Y:S01]  /*0570*/  UMOV UR4, 0x400 ;  /* 0x0000040000047882 */ /* 0x000fe20000000000 */
[C---:B------:R-:W-:Y:S02]  /*0580*/  ISETP.GT.U32.AND P0, PT, R3.reuse, 0x3f, PT ;  /* 0x0000003f0300780c */ /* 0x040fe40003f04070 */
[----:B------:R-:W-:Y:S01]  /*0590*/  ISETP.GT.U32.AND P1, PT, R3, 0x1f, PT ;  /* 0x0000001f0300780c */ /* 0x000fe20003f24070 */
[----:B0-----:R-:W-:-:S06]  /*05a0*/  ULEA UR4, UR5, UR4, 0x18 ;  /* 0x0000000405047291 */ /* 0x001fcc000f8ec0ff */
[----:B------:R-:W-:-:S05]  /*05b0*/  LEA R5, R3, UR4, 0x2 ;  /* 0x0000000403057c11 */ /* 0x000fca000f8e10ff */
[----:B------:R-:W-:Y:S01]  /*05c0*/  STS [R5], R4 ;  /* 0x0000000405007388 */ /* 0x000fe20000000800 */
[----:B------:R-:W-:Y:S06]  /*05d0*/  BAR.SYNC.DEFER_BLOCKING 0x0 ;  /* 0x0000000000007b1d */ /* 0x000fec0000010000 */
[----:B------:R-:W-:Y:S04]  /*05e0*/  @!P0 LDS R2, [R5+0x100] ;  /* 0x0001000005028984 */ /* 0x000fe80000000800 */
[----:B------:R-:W0:Y:S02]  /*05f0*/  @!P0 LDS R7, [R5] ;  /* 0x0000000005078984 */ /* 0x000e240000000800 */
[----:B0-----:R-:W-:-:S05]  /*0600*/  @!P0 FADD R2, R2, R7 ;  /* 0x0000000702028221 */ /* 0x001fca0000000000 */
[----:B------:R0:W-:Y:S01]  /*0610*/  @!P0 STS [R5], R2 ;  /* 0x0000000205008388 */ /* 0x0001e20000000800 */
[----:B------:R-:W-:Y:S06]  /*0620*/  BAR.SYNC.DEFER_BLOCKING 0x0 ;  /* 0x0000000000007b1d */ /* 0x000fec0000010000 */
[----:B------:R-:W-:Y:S05]  /*0630*/  @P1 EXIT ;  /* 0x000000000000194d */ /* 0x000fea0003800000 */
[----:B0-----:R-:W-:Y:S01]  /*0640*/  LDS R2, [R5+0x80] ;  /* 0x0000800005027984 */ /* 0x001fe20000000800 */
[----:B------:R-:W-:-:S03]  /*0650*/  ISETP.NE.AND P0, PT, R3, RZ, PT ;  /* 0x000000ff0300720c */ /* 0x000fc60003f05270 */
        /* <DEDUP_REMOVED lines=29> */
.L_x_20:
        /* <DEDUP_REMOVED lines=13> */
.L_x_37:


//--------------------- .text._Z15reductionKernelILi256EEvPfS0_i --------------------------
	.section	.text._Z15reductionKernelILi256EEvPfS0_i,"ax",@progbits
	.align	128
        .global         _Z15reductionKernelILi256EEvPfS0_i
        .type           _Z15reductionKernelILi256EEvPfS0_i,@function
        .size           _Z15reductionKernelILi256EEvPfS0_i,(.L_x_38 - _Z15reductionKernelILi256EEvPfS0_i)
        .other          _Z15reductionKernelILi256EEvPfS0_i,@"STO_CUDA_ENTRY STV_DEFAULT"
_Z15reductionKernelILi256EEvPfS0_i:
.text._Z15reductionKernelILi256EEvPfS0_i:
        /* <DEDUP_REMOVED lines=49> */
.L_x_25:
        /* <DEDUP_REMOVED lines=9> */
.L_x_24:
[----:B------:R-:W-:Y:S05]  /*03a0*/  BSYNC.RECONVERGENT B1 ;  /* 0x0000000000017941 */ /* 0x000fea0003800200 */
.L_x_23:
[----:B------:R-:W-:Y:S05]  /*03b0*/  @!P0 BRA `(.L_x_22) ;  /* 0x0000000000648947 */ /* 0x000fea0003800000 */
.L_x_26:
        /* <DEDUP_REMOVED lines=25> */
.L_x_22:
[----:B------:R-:W-:Y:S05]  /*0550*/  BSYNC.RECONVERGENT B0 ;  /* 0x0000000000007941 */ /* 0x000fea0003800200 */
.L_x_21:
        /* <DEDUP_REMOVED lines=11> */
[----:B------:R-:W-:Y:S01]  /*0610*/  @!P0 STS [R5], R2 ;  /* 0x0000000205008388 */ /* 0x000fe20000000800 */
[----:B------:R-:W-:Y:S01]  /*0620*/  BAR.SYNC.DEFER_BLOCKING 0x0 ;  /* 0x0000000000007b1d */ /* 0x000fe20000010000 */
[----:B------:R-:W-:-:S05]  /*0630*/  ISETP.GT.U32.AND P0, PT, R3, 0x1f, PT ;  /* 0x0000001f0300780c */ /* 0x000fca0003f04070 */
[----:B------:R-:W-:Y:S04]  /*0640*/  @!P1 LDS R6, [R5+0x100] ;  /* 0x0001000005069984 */ /* 0x000fe80000000800 */
[----:B------:R-:W0:Y:S02]  /*0650*/  @!P1 LDS R7, [R5] ;  /* 0x0000000005079984 */ /* 0x000e240000000800 */
[----:B0-----:R-:W-:-:S05]  /*0660*/  @!P1 FADD R6, R6, R7 ;  /* 0x0000000706069221 */ /* 0x001fca0000000000 */
[----:B------:R0:W-:Y:S01]  /*0670*/  @!P1 STS [R5], R6 ;  /* 0x0000000605009388 */ /* 0x0001e20000000800 */
[----:B------:R-:W-:Y:S06]  /*0680*/  BAR.SYNC.DEFER_BLOCKING 0x0 ;  /* 0x0000000000007b1d */ /* 0x000fec0000010000 */
[----:B------:R-:W-:Y:S05]  /*0690*/  @P0 EXIT ;  /* 0x000000000000094d */ /* 0x000fea0003800000 */
[----:B------:R-:W-:Y:S01]  /*06a0*/  LDS R2, [R5+0x80] ;  /* 0x0000800005027984 */ /* 0x000fe20000000800 */
[----:B------:R-:W-:-:S03]  /*06b0*/  ISETP.NE.AND P0, PT, R3, RZ, PT ;  /* 0x000000ff0300720c */ /* 0x000fc60003f05270 */
[----:B------:R-:W1:Y:S02]  /*06c0*/  LDS R7, [R5] ;  /* 0x0000000005077984 */ /* 0x000e640000000800 */
[----:B-1----:R-:W-:-:S05]  /*06d0*/  FADD R2, R2, R7 ;  /* 0x0000000702027221 */ /* 0x002fca0000000000 */
[----:B------:R-:W-:Y:S04]  /*06e0*/  STS [R5], R2 ;  /* 0x0000000205007388 */ /* 0x000fe80000000800 */
[----:B------:R-:W-:Y:S04]  /*06f0*/  LDS R4, [R5+0x40] ;  /* 0x0000400005047984 */ /* 0x000fe80000000800 */
        /* <DEDUP_REMOVED lines=25> */
.L_x_27:
        /* <DEDUP_REMOVED lines=15> */
.L_x_38:


//--------------------- .text._Z15reductionKernelILi512EEvPfS0_i --------------------------
	.section	.text._Z15reductionKernelILi512EEvPfS0_i,"ax",@progbits
	.align	128
        .global         _Z15reductionKernelILi512EEvPfS0_i
        .type           _Z15reductionKernelILi512EEvPfS0_i,@function
        .size           _Z15reductionKernelILi512EEvPfS0_i,(.L_x_39 - _Z15reductionKernelILi512EEvPfS0_i)
        .other          _Z15reductionKernelILi512EEvPfS0_i,@"STO_CUDA_ENTRY STV_DEFAULT"
_Z15reductionKernelILi512EEvPfS0_i:
.text._Z15reductionKernelILi512EEvPfS0_i:
[----:B------:R-:W-:Y:S01]  /*0000*/  LDC R1, c[0x0][0x37c] ;  /* 0x0000df00ff017b82 */ /* 0x000fe20000000800 */
[----:B------:R-:W0:Y:S01]  /*0010*/  S2R R0, SR_CTAID.X ;  /* 0x0000000000007919 */ /* 0x000e220000002500 */
[----:B------:R-:W1:Y:S06]  /*0020*/  LDCU UR8, c[0x0][0x390] ;  /* 0x00007200ff0877ac */ /* 0x000e6c0008000800 */
[----:B------:R-:W2:Y:S01]  /*0030*/  LDC R6, c[0x0][0x370] ;  /* 0x0000dc00ff067b82 */ /* 0x000ea20000000800 */
[----:B------:R-:W-:Y:S01]  /*0040*/  BSSY.RECONVERGENT B0, `(.L_x_28) ;  /* 0x0000052000007945 */ /* 0x000fe20003800200 */
[----:B------:R-:W3:Y:S01]  /*0050*/  S2R R2, SR_TID.X ;  /* 0x0000000000027919 */ /* 0x000ee20000002100 */
[----:B------:R-:W4:Y:S01]  /*0060*/  LDCU.64 UR6, c[0x0][0x358] ;  /* 0x00006b00ff0677ac */ /* 0x000f220008000a00 */
[----:B------:R-:W-:Y:S01]  /*0070*/  IMAD.MOV.U32 R5, RZ, RZ, RZ ;  /* 0x000000ffff057224 */ /* 0x000fe200078e00ff */
[----:B0-----:R-:W-:-:S04]  /*0080*/  SHF.L.U32 R3, R0, 0xa, RZ ;  /* 0x0000000a00037819 */ /* 0x001fc800000006ff */
[----:B---3--:R-:W-:-:S04]  /*0090*/  LOP3.LUT R4, R3, R2, RZ, 0xfc, !PT ;  /* 0x0000000203047212 */ /* 0x008fc800078efcff */
[----:B-1----:R-:W-:-:S13]  /*00a0*/  ISETP.GE.AND P0, PT, R4, UR8, PT ;  /* 0x0000000804007c0c */ /* 0x002fda000bf06270 */
[----:B--2-4-:R-:W-:Y:S05]  /*00b0*/  @P0 BRA `(.L_x_29) ;  /* 0x0000000400280947 */ /* 0x014fea0003800000 */
        /* <DEDUP_REMOVED lines=38> */
.L_x_32:
        /* <DEDUP_REMOVED lines=9> */
.L_x_31:
[----:B------:R-:W-:Y:S05]  /*03b0*/  BSYNC.RECONVERGENT B1 ;  /* 0x0000000000017941 */ /* 0x000fea0003800200 */
.L_x_30:
[----:B------:R-:W-:Y:S05]  /*03c0*/  @!P0 BRA `(.L_x_29) ;  /* 0x0000000000648947 */ /* 0x000fea0003800000 */
.L_x_33:
        /* <DEDUP_REMOVED lines=25> */
.L_x_29:
[----:B------:R-:W-:Y:S05]  /*0560*/  BSYNC.RECONVERGENT B0 ;  /* 0x0000000000007941 */ /* 0x000fea0003800200 */
.L_x_28:
        /* <DEDUP_REMOVED lines=57> */
.L_x_34:
        /* <DEDUP_REMOVED lines=16> */
.L_x_39:


//--------------------- .nv.shared._Z15reductionKernelILi32EEvPfS0_i --------------------------
	.section	.nv.shared._Z15reductionKernelILi32EEvPfS0_i,"aw",@nobits
	.sectionflags	@""
	.align	4
.nv.shared._Z15reductionKernelILi32EEvPfS0_i:
	.zero		1152


//--------------------- .nv.shared.reserved.0     --------------------------
	.section	.nv.shared.reserved.0,"aw",@nobits
	.weak		__nv_reservedSMEM_offset_0_alias
	.size		__nv_reservedSMEM_offset_0_alias, 0, 64
	.other		__nv_reservedSMEM_offset_0_alias,@"STO_CUDA_RESERVED_SHARED STV_DEFAULT"
__nv_reservedSMEM_offset_0_alias:
	.zero		0
	.zero		64


//--------------------- .nv.shared._Z15reductionKernelILi64EEvPfS0_i --------------------------
	.section	.nv.shared._Z15reductionKernelILi64EEvPfS0_i,"aw",@nobits
	.sectionflags	@""
	.align	4
.nv.shared._Z15reductionKernelILi64EEvPfS0_i:
	.zero		1280


//--------------------- .nv.shared._Z15reductionKernelILi128EEvPfS0_i --------------------------
	.section	.nv.shared._Z15reductionKernelILi128EEvPfS0_i,"aw",@nobits
	.sectionflags	@""
	.align	4
.nv.shared._Z15reductionKernelILi128EEvPfS0_i:
	.zero		1536


//--------------------- .nv.shared._Z15reductionKernelILi256EEvPfS0_i --------------------------
	.section	.nv.shared._Z15reductionKernelILi256EEvPfS0_i,"aw",@nobits
	.sectionflags	@""
	.align	4
.nv.shared._Z15reductionKernelILi256EEvPfS0_i:
	.zero		2048


//--------------------- .nv.shared._Z15reductionKernelILi512EEvPfS0_i --------------------------
	.section	.nv.shared._Z15reductionKernelILi512EEvPfS0_i,"aw",@nobits
	.sectionflags	@""
	.align	4
.nv.shared._Z15reductionKernelILi512EEvPfS0_i:
	.zero		3072


//--------------------- .nv.constant0._Z15reductionKernelILi32EEvPfS0_i --------------------------
	.section	.nv.constant0._Z15reductionKernelILi32EEvPfS0_i,"a",@progbits
	.sectionflags	@""
	.align	4
.nv.constant0._Z15reductionKernelILi32EEvPfS0_i:
	.zero		916


//--------------------- .nv.constant0._Z15reductionKernelILi64EEvPfS0_i --------------------------
	.section	.nv.constant0._Z15reductionKernelILi64EEvPfS0_i,"a",@progbits
	.sectionflags	@""
	.align	4
.nv.constant0._Z15reductionKernelILi64EEvPfS0_i:
	.zero		916


//--------------------- .nv.constant0._Z15reductionKernelILi128EEvPfS0_i --------------------------
	.section	.nv.constant0._Z15reductionKernelILi128EEvPfS0_i,"a",@progbits
	.sectionflags	@""
	.align	4
.nv.constant0._Z15reductionKernelILi128EEvPfS0_i:
	.zero		916


//--------------------- .nv.constant0._Z15reductionKernelILi256EEvPfS0_i --------------------------
	.section	.nv.constant0._Z15reductionKernelILi256EEvPfS0_i,"a",@progbits
	.sectionflags	@""
	.align	4
.nv.constant0._Z15reductionKernelILi256EEvPfS0_i:
	.zero		916


//--------------------- .nv.constant0._Z15reductionKernelILi512EEvPfS0_i --------------------------
	.section	.nv.constant0._Z15reductionKernelILi512EEvPfS0_i,"a",@progbits
	.sectionflags	@""
	.align	4
.nv.constant0._Z15reductionKernelILi512EEvPfS0_i:
	.zero		916


//--------------------- SYMBOLS --------------------------

	.type		.nv.reservedSmem.offset0,@object
	.size		.nv.reservedSmem.offset0,0x4
	.type		.nv.reservedSmem.cap,@object
	.size		.nv.reservedSmem.cap,0x4
